//
// Generated by NVIDIA NVVM Compiler
//
// Compiler Build ID: CL-36424714
// Cuda compilation tools, release 13.0, V13.0.88
// Based on NVVM 20.0.0
//

.version 9.0
.target sm_100
.address_size 64

	// .globl	_Z20softsign_kernel_bf16PK13__nv_bfloat16PS_i

.visible .entry _Z20softsign_kernel_bf16PK13__nv_bfloat16PS_i(
	.param .u64 .ptr .align 1 _Z20softsign_kernel_bf16PK13__nv_bfloat16PS_i_param_0,
	.param .u64 .ptr .align 1 _Z20softsign_kernel_bf16PK13__nv_bfloat16PS_i_param_1,
	.param .u32 _Z20softsign_kernel_bf16PK13__nv_bfloat16PS_i_param_2
)
{
	.reg .pred 	%p<12>;
	.reg .b16 	%rs<35>;
	.reg .b32 	%r<130>;
	.reg .b32 	%f<121>;
	.reg .b64 	%rd<27>;

	ld.param.u64 	%rd3, [_Z20softsign_kernel_bf16PK13__nv_bfloat16PS_i_param_0];
	ld.param.u64 	%rd4, [_Z20softsign_kernel_bf16PK13__nv_bfloat16PS_i_param_1];
	ld.param.u32 	%r19, [_Z20softsign_kernel_bf16PK13__nv_bfloat16PS_i_param_2];
	cvta.to.global.u64 	%rd1, %rd4;
	cvta.to.global.u64 	%rd2, %rd3;
	mov.u32 	%r20, %ctaid.x;
	mov.u32 	%r21, %ntid.x;
	mov.u32 	%r22, %tid.x;
	mad.lo.s32 	%r1, %r20, %r21, %r22;
	mov.u32 	%r23, %nctaid.x;
	mul.lo.s32 	%r2, %r21, %r23;
	shr.s32 	%r3, %r19, 3;
	setp.ge.s32 	%p1, %r1, %r3;
	@%p1 bra 	$L__BB0_6;
	add.s32 	%r4, %r1, %r2;
	max.s32 	%r24, %r3, %r4;
	setp.lt.s32 	%p2, %r4, %r3;
	selp.u32 	%r25, 1, 0, %p2;
	add.s32 	%r26, %r4, %r25;
	sub.s32 	%r27, %r24, %r26;
	div.u32 	%r28, %r27, %r2;
	add.s32 	%r5, %r28, %r25;
	and.b32  	%r29, %r5, 1;
	setp.eq.b32 	%p3, %r29, 1;
	mov.u32 	%r125, %r1;
	@%p3 bra 	$L__BB0_3;
	mul.wide.s32 	%rd5, %r1, 16;
	add.s64 	%rd6, %rd2, %rd5;
	ld.global.nc.v4.u32 	{%r34, %r35, %r36, %r37}, [%rd6];
	mov.b32 	{%rs1, %rs2}, %r34;
	// begin inline asm
	{ cvt.f32.bf16 %f1, %rs1;}

	// end inline asm
	// begin inline asm
	{ cvt.f32.bf16 %f2, %rs2;}

	// end inline asm
	mov.b32 	%r38, %f1;
	and.b32  	%r39, %r38, 2147483647;
	mov.b32 	%f17, %r39;
	mov.f32 	%f18, 0f3F800000;
	add.rn.f32 	%f19, %f18, %f17;
	div.approx.f32 	%f3, %f1, %f19;
	mov.b32 	%r40, %f2;
	and.b32  	%r41, %r40, 2147483647;
	mov.b32 	%f20, %r41;
	add.rn.f32 	%f21, %f18, %f20;
	div.approx.f32 	%f4, %f2, %f21;
	// begin inline asm
	{ cvt.rn.bf16x2.f32 %r30, %f4, %f3;}

	// end inline asm
	mov.b32 	{%rs3, %rs4}, %r35;
	// begin inline asm
	{ cvt.f32.bf16 %f5, %rs3;}

	// end inline asm
	// begin inline asm
	{ cvt.f32.bf16 %f6, %rs4;}

	// end inline asm
	mov.b32 	%r42, %f5;
	and.b32  	%r43, %r42, 2147483647;
	mov.b32 	%f22, %r43;
	add.rn.f32 	%f23, %f18, %f22;
	div.approx.f32 	%f7, %f5, %f23;
	mov.b32 	%r44, %f6;
	and.b32  	%r45, %r44, 2147483647;
	mov.b32 	%f24, %r45;
	add.rn.f32 	%f25, %f18, %f24;
	div.approx.f32 	%f8, %f6, %f25;
	// begin inline asm
	{ cvt.rn.bf16x2.f32 %r31, %f8, %f7;}

	// end inline asm
	mov.b32 	{%rs5, %rs6}, %r36;
	// begin inline asm
	{ cvt.f32.bf16 %f9, %rs5;}

	// end inline asm
	// begin inline asm
	{ cvt.f32.bf16 %f10, %rs6;}

	// end inline asm
	mov.b32 	%r46, %f9;
	and.b32  	%r47, %r46, 2147483647;
	mov.b32 	%f26, %r47;
	add.rn.f32 	%f27, %f18, %f26;
	div.approx.f32 	%f11, %f9, %f27;
	mov.b32 	%r48, %f10;
	and.b32  	%r49, %r48, 2147483647;
	mov.b32 	%f28, %r49;
	add.rn.f32 	%f29, %f18, %f28;
	div.approx.f32 	%f12, %f10, %f29;
	// begin inline asm
	{ cvt.rn.bf16x2.f32 %r32, %f12, %f11;}

	// end inline asm
	mov.b32 	{%rs7, %rs8}, %r37;
	// begin inline asm
	{ cvt.f32.bf16 %f13, %rs7;}

	// end inline asm
	// begin inline asm
	{ cvt.f32.bf16 %f14, %rs8;}

	// end inline asm
	mov.b32 	%r50, %f13;
	and.b32  	%r51, %r50, 2147483647;
	mov.b32 	%f30, %r51;
	add.rn.f32 	%f31, %f18, %f30;
	div.approx.f32 	%f15, %f13, %f31;
	mov.b32 	%r52, %f14;
	and.b32  	%r53, %r52, 2147483647;
	mov.b32 	%f32, %r53;
	add.rn.f32 	%f33, %f18, %f32;
	div.approx.f32 	%f16, %f14, %f33;
	// begin inline asm
	{ cvt.rn.bf16x2.f32 %r33, %f16, %f15;}

	// end inline asm
	add.s64 	%rd7, %rd1, %rd5;
	st.global.v4.u32 	[%rd7], {%r30, %r31, %r32, %r33};
	mov.u32 	%r125, %r4;
$L__BB0_3:
	setp.eq.s32 	%p4, %r5, 0;
	@%p4 bra 	$L__BB0_6;
	mul.wide.s32 	%rd11, %r2, 16;
	shl.b32 	%r102, %r2, 1;
$L__BB0_5:
	mul.wide.s32 	%rd8, %r125, 16;
	add.s64 	%rd9, %rd2, %rd8;
	ld.global.nc.v4.u32 	{%r62, %r63, %r64, %r65}, [%rd9];
	mov.b32 	{%rs9, %rs10}, %r62;
	// begin inline asm
	{ cvt.f32.bf16 %f34, %rs9;}

	// end inline asm
	// begin inline asm
	{ cvt.f32.bf16 %f35, %rs10;}

	// end inline asm
	mov.b32 	%r66, %f34;
	and.b32  	%r67, %r66, 2147483647;
	mov.b32 	%f66, %r67;
	mov.f32 	%f67, 0f3F800000;
	add.rn.f32 	%f68, %f67, %f66;
	div.approx.f32 	%f36, %f34, %f68;
	mov.b32 	%r68, %f35;
	and.b32  	%r69, %r68, 2147483647;
	mov.b32 	%f69, %r69;
	add.rn.f32 	%f70, %f67, %f69;
	div.approx.f32 	%f37, %f35, %f70;
	// begin inline asm
	{ cvt.rn.bf16x2.f32 %r54, %f37, %f36;}

	// end inline asm
	mov.b32 	{%rs11, %rs12}, %r63;
	// begin inline asm
	{ cvt.f32.bf16 %f38, %rs11;}

	// end inline asm
	// begin inline asm
	{ cvt.f32.bf16 %f39, %rs12;}

	// end inline asm
	mov.b32 	%r70, %f38;
	and.b32  	%r71, %r70, 2147483647;
	mov.b32 	%f71, %r71;
	add.rn.f32 	%f72, %f67, %f71;
	div.approx.f32 	%f40, %f38, %f72;
	mov.b32 	%r72, %f39;
	and.b32  	%r73, %r72, 2147483647;
	mov.b32 	%f73, %r73;
	add.rn.f32 	%f74, %f67, %f73;
	div.approx.f32 	%f41, %f39, %f74;
	// begin inline asm
	{ cvt.rn.bf16x2.f32 %r55, %f41, %f40;}

	// end inline asm
	mov.b32 	{%rs13, %rs14}, %r64;
	// begin inline asm
	{ cvt.f32.bf16 %f42, %rs13;}

	// end inline asm
	// begin inline asm
	{ cvt.f32.bf16 %f43, %rs14;}

	// end inline asm
	mov.b32 	%r74, %f42;
	and.b32  	%r75, %r74, 2147483647;
	mov.b32 	%f75, %r75;
	add.rn.f32 	%f76, %f67, %f75;
	div.approx.f32 	%f44, %f42, %f76;
	mov.b32 	%r76, %f43;
	and.b32  	%r77, %r76, 2147483647;
	mov.b32 	%f77, %r77;
	add.rn.f32 	%f78, %f67, %f77;
	div.approx.f32 	%f45, %f43, %f78;
	// begin inline asm
	{ cvt.rn.bf16x2.f32 %r56, %f45, %f44;}

	// end inline asm
	mov.b32 	{%rs15, %rs16}, %r65;
	// begin inline asm
	{ cvt.f32.bf16 %f46, %rs15;}

	// end inline asm
	// begin inline asm
	{ cvt.f32.bf16 %f47, %rs16;}

	// end inline asm
	mov.b32 	%r78, %f46;
	and.b32  	%r79, %r78, 2147483647;
	mov.b32 	%f79, %r79;
	add.rn.f32 	%f80, %f67, %f79;
	div.approx.f32 	%f48, %f46, %f80;
	mov.b32 	%r80, %f47;
	and.b32  	%r81, %r80, 2147483647;
	mov.b32 	%f81, %r81;
	add.rn.f32 	%f82, %f67, %f81;
	div.approx.f32 	%f49, %f47, %f82;
	// begin inline asm
	{ cvt.rn.bf16x2.f32 %r57, %f49, %f48;}

	// end inline asm
	add.s64 	%rd10, %rd1, %rd8;
	st.global.v4.u32 	[%rd10], {%r54, %r55, %r56, %r57};
	add.s64 	%rd12, %rd9, %rd11;
	ld.global.nc.v4.u32 	{%r82, %r83, %r84, %r85}, [%rd12];
	mov.b32 	{%rs17, %rs18}, %r82;
	// begin inline asm
	{ cvt.f32.bf16 %f50, %rs17;}

	// end inline asm
	// begin inline asm
	{ cvt.f32.bf16 %f51, %rs18;}

	// end inline asm
	mov.b32 	%r86, %f50;
	and.b32  	%r87, %r86, 2147483647;
	mov.b32 	%f83, %r87;
	add.rn.f32 	%f84, %f67, %f83;
	div.approx.f32 	%f52, %f50, %f84;
	mov.b32 	%r88, %f51;
	and.b32  	%r89, %r88, 2147483647;
	mov.b32 	%f85, %r89;
	add.rn.f32 	%f86, %f67, %f85;
	div.approx.f32 	%f53, %f51, %f86;
	// begin inline asm
	{ cvt.rn.bf16x2.f32 %r58, %f53, %f52;}

	// end inline asm
	mov.b32 	{%rs19, %rs20}, %r83;
	// begin inline asm
	{ cvt.f32.bf16 %f54, %rs19;}

	// end inline asm
	// begin inline asm
	{ cvt.f32.bf16 %f55, %rs20;}

	// end inline asm
	mov.b32 	%r90, %f54;
	and.b32  	%r91, %r90, 2147483647;
	mov.b32 	%f87, %r91;
	add.rn.f32 	%f88, %f67, %f87;
	div.approx.f32 	%f56, %f54, %f88;
	mov.b32 	%r92, %f55;
	and.b32  	%r93, %r92, 2147483647;
	mov.b32 	%f89, %r93;
	add.rn.f32 	%f90, %f67, %f89;
	div.approx.f32 	%f57, %f55, %f90;
	// begin inline asm
	{ cvt.rn.bf16x2.f32 %r59, %f57, %f56;}

	// end inline asm
	mov.b32 	{%rs21, %rs22}, %r84;
	// begin inline asm
	{ cvt.f32.bf16 %f58, %rs21;}

	// end inline asm
	// begin inline asm
	{ cvt.f32.bf16 %f59, %rs22;}

	// end inline asm
	mov.b32 	%r94, %f58;
	and.b32  	%r95, %r94, 2147483647;
	mov.b32 	%f91, %r95;
	add.rn.f32 	%f92, %f67, %f91;
	div.approx.f32 	%f60, %f58, %f92;
	mov.b32 	%r96, %f59;
	and.b32  	%r97, %r96, 2147483647;
	mov.b32 	%f93, %r97;
	add.rn.f32 	%f94, %f67, %f93;
	div.approx.f32 	%f61, %f59, %f94;
	// begin inline asm
	{ cvt.rn.bf16x2.f32 %r60, %f61, %f60;}

	// end inline asm
	mov.b32 	{%rs23, %rs24}, %r85;
	// begin inline asm
	{ cvt.f32.bf16 %f62, %rs23;}

	// end inline asm
	// begin inline asm
	{ cvt.f32.bf16 %f63, %rs24;}

	// end inline asm
	mov.b32 	%r98, %f62;
	and.b32  	%r99, %r98, 2147483647;
	mov.b32 	%f95, %r99;
	add.rn.f32 	%f96, %f67, %f95;
	div.approx.f32 	%f64, %f62, %f96;
	mov.b32 	%r100, %f63;
	and.b32  	%r101, %r100, 2147483647;
	mov.b32 	%f97, %r101;
	add.rn.f32 	%f98, %f67, %f97;
	div.approx.f32 	%f65, %f63, %f98;
	// begin inline asm
	{ cvt.rn.bf16x2.f32 %r61, %f65, %f64;}

	// end inline asm
	add.s64 	%rd13, %rd10, %rd11;
	st.global.v4.u32 	[%rd13], {%r58, %r59, %r60, %r61};
	add.s32 	%r125, %r125, %r102;
	setp.lt.s32 	%p5, %r125, %r3;
	@%p5 bra 	$L__BB0_5;
$L__BB0_6:
	and.b32  	%r103, %r19, -8;
	add.s32 	%r128, %r103, %r1;
	setp.ge.s32 	%p6, %r128, %r19;
	@%p6 bra 	$L__BB0_13;
	add.s32 	%r104, %r128, %r2;
	max.s32 	%r105, %r19, %r104;
	setp.lt.s32 	%p7, %r104, %r19;
	selp.u32 	%r106, 1, 0, %p7;
	add.s32 	%r107, %r104, %r106;
	sub.s32 	%r108, %r105, %r107;
	div.u32 	%r109, %r108, %r2;
	add.s32 	%r10, %r109, %r106;
	and.b32  	%r110, %r10, 3;
	setp.eq.s32 	%p8, %r110, 3;
	@%p8 bra 	$L__BB0_10;
	add.s32 	%r111, %r10, 1;
	and.b32  	%r112, %r111, 3;
	neg.s32 	%r126, %r112;
$L__BB0_9:
	.pragma "nounroll";
	mul.wide.s32 	%rd14, %r128, 2;
	add.s64 	%rd15, %rd1, %rd14;
	add.s64 	%rd16, %rd2, %rd14;
	ld.global.nc.u16 	%rs25, [%rd16];
	// begin inline asm
	{ cvt.f32.bf16 %f99, %rs25;}

	// end inline asm
	mov.b32 	%r113, %f99;
	and.b32  	%r114, %r113, 2147483647;
	mov.b32 	%f101, %r114;
	mov.f32 	%f102, 0f3F800000;
	add.rn.f32 	%f103, %f102, %f101;
	div.approx.f32 	%f100, %f99, %f103;
	// begin inline asm
	{  cvt.rn.bf16.f32 %rs26, %f100;}

	// end inline asm
	st.global.u16 	[%rd15], %rs26;
	add.s32 	%r128, %r128, %r2;
	add.s32 	%r126, %r126, 1;
	setp.ne.s32 	%p9, %r126, 0;
	@%p9 bra 	$L__BB0_9;
$L__BB0_10:
	setp.lt.u32 	%p10, %r10, 3;
	@%p10 bra 	$L__BB0_13;
	mul.wide.s32 	%rd20, %r2, 2;
	shl.b32 	%r123, %r2, 2;
$L__BB0_12:
	mul.wide.s32 	%rd17, %r128, 2;
	add.s64 	%rd18, %rd2, %rd17;
	ld.global.nc.u16 	%rs27, [%rd18];
	// begin inline asm
	{ cvt.f32.bf16 %f104, %rs27;}

	// end inline asm
	mov.b32 	%r115, %f104;
	and.b32  	%r116, %r115, 2147483647;
	mov.b32 	%f112, %r116;
	mov.f32 	%f113, 0f3F800000;
	add.rn.f32 	%f114, %f113, %f112;
	div.approx.f32 	%f105, %f104, %f114;
	// begin inline asm
	{  cvt.rn.bf16.f32 %rs28, %f105;}

	// end inline asm
	add.s64 	%rd19, %rd1, %rd17;
	st.global.u16 	[%rd19], %rs28;
	add.s64 	%rd21, %rd18, %rd20;
	ld.global.nc.u16 	%rs29, [%rd21];
	// begin inline asm
	{ cvt.f32.bf16 %f106, %rs29;}

	// end inline asm
	mov.b32 	%r117, %f106;
	and.b32  	%r118, %r117, 2147483647;
	mov.b32 	%f115, %r118;
	add.rn.f32 	%f116, %f113, %f115;
	div.approx.f32 	%f107, %f106, %f116;
	// begin inline asm
	{  cvt.rn.bf16.f32 %rs30, %f107;}

	// end inline asm
	add.s64 	%rd22, %rd19, %rd20;
	st.global.u16 	[%rd22], %rs30;
	add.s64 	%rd23, %rd21, %rd20;
	ld.global.nc.u16 	%rs31, [%rd23];
	// begin inline asm
	{ cvt.f32.bf16 %f108, %rs31;}

	// end inline asm
	mov.b32 	%r119, %f108;
	and.b32  	%r120, %r119, 2147483647;
	mov.b32 	%f117, %r120;
	add.rn.f32 	%f118, %f113, %f117;
	div.approx.f32 	%f109, %f108, %f118;
	// begin inline asm
	{  cvt.rn.bf16.f32 %rs32, %f109;}

	// end inline asm
	add.s64 	%rd24, %rd22, %rd20;
	st.global.u16 	[%rd24], %rs32;
	add.s64 	%rd25, %rd23, %rd20;
	ld.global.nc.u16 	%rs33, [%rd25];
	// begin inline asm
	{ cvt.f32.bf16 %f110, %rs33;}

	// end inline asm
	mov.b32 	%r121, %f110;
	and.b32  	%r122, %r121, 2147483647;
	mov.b32 	%f119, %r122;
	add.rn.f32 	%f120, %f113, %f119;
	div.approx.f32 	%f111, %f110, %f120;
	// begin inline asm
	{  cvt.rn.bf16.f32 %rs34, %f111;}

	// end inline asm
	add.s64 	%rd26, %rd24, %rd20;
	st.global.u16 	[%rd26], %rs34;
	add.s32 	%r128, %r123, %r128;
	setp.lt.s32 	%p11, %r128, %r19;
	@%p11 bra 	$L__BB0_12;
$L__BB0_13:
	ret;

}


// ===== COMPILED SASS (sm_100) =====

	.target	sm_100

	.elftype	@"ET_EXEC"


//--------------------- .note.nv.tkinfo           --------------------------
	.section	.note.nv.tkinfo,"",@"SHT_NOTE"
	.sectionflags	@"SHF_NOTE_NV_TKINFO"
	.tkinfo
        /*0018*/ 	.word	0x00000002
        /*0030*/ 	.string	""
        /*0030*/ 	.string	"ptxas"
        /*0030*/ 	.string	"Cuda compilation tools, release 13.0, V13.0.88"
        /*0030*/ 	.string	"Build cuda_13.0.r13.0/compiler.36424714_0"
        /*0030*/ 	.string	"-arch sm_100 -m 64 "



//--------------------- .note.nv.cuinfo           --------------------------
	.section	.note.nv.cuinfo,"",@"SHT_NOTE"
	.sectionflags	@"SHF_NOTE_NV_CUINFO"
        /*0018*/ 	.short	0x0002
        /*001a*/ 	.short	0x0064
        /*001c*/ 	.short	0x0082
	.zero		2


//--------------------- .nv.info                  --------------------------
	.section	.nv.info,"",@"SHT_CUDA_INFO"
	.align	4


	//----- nvinfo : EIATTR_REGCOUNT
	.align		4
        /*0000*/ 	.byte	0x04, 0x2f
        /*0002*/ 	.short	(.L_1 - .L_0)
	.align		4
.L_0:
        /*0004*/ 	.word	index@(_Z20softsign_kernel_bf16PK13__nv_bfloat16PS_i)
        /*0008*/ 	.word	0x00000020


	//----- nvinfo : EIATTR_FRAME_SIZE
	.align		4
.L_1:
        /*000c*/ 	.byte	0x04, 0x11
        /*000e*/ 	.short	(.L_3 - .L_2)
	.align		4
.L_2:
        /*0010*/ 	.word	index@(_Z20softsign_kernel_bf16PK13__nv_bfloat16PS_i)
        /*0014*/ 	.word	0x00000000


	//----- nvinfo : EIATTR_MIN_STACK_SIZE
	.align		4
.L_3:
        /*0018*/ 	.byte	0x04, 0x12
        /*001a*/ 	.short	(.L_5 - .L_4)
	.align		4
.L_4:
        /*001c*/ 	.word	index@(_Z20softsign_kernel_bf16PK13__nv_bfloat16PS_i)
        /*0020*/ 	.word	0x00000000
.L_5:


//--------------------- .nv.compat                --------------------------
	.section	.nv.compat,"",@"SHT_CUDA_COMPAT_INFO"
	.align	4
        /*0000*/ 	.byte	0x02, 0x09, 0x00, 0x00, 0x02, 0x02, 0x01, 0x00, 0x02, 0x05, 0x05, 0x00, 0x03, 0x07, 0x01, 0x01
        /*0010*/ 	.byte	0x02, 0x03, 0x00, 0x00, 0x02, 0x06, 0x01, 0x00, 0x04, 0x0b, 0x08, 0x00, 0x01, 0x00, 0x00, 0x00
        /*0020*/ 	.byte	0x00, 0x00, 0x00, 0x00


//--------------------- .nv.info._Z20softsign_kernel_bf16PK13__nv_bfloat16PS_i --------------------------
	.section	.nv.info._Z20softsign_kernel_bf16PK13__nv_bfloat16PS_i,"",@"SHT_CUDA_INFO"
	.sectionflags	@""
	.align	4


	//----- nvinfo : EIATTR_CUDA_API_VERSION
	.align		4
        /*0000*/ 	.byte	0x04, 0x37
        /*0002*/ 	.short	(.L_7 - .L_6)
.L_6:
        /*0004*/ 	.word	0x00000082


	//----- nvinfo : EIATTR_KPARAM_INFO
	.align		4
.L_7:
        /*0008*/ 	.byte	0x04, 0x17
        /*000a*/ 	.short	(.L_9 - .L_8)
.L_8:
        /*000c*/ 	.word	0x00000000
        /*0010*/ 	.short	0x0002
        /*0012*/ 	.short	0x0010
        /*0014*/ 	.byte	0x00, 0xf0, 0x11, 0x00


	//----- nvinfo : EIATTR_KPARAM_INFO
	.align		4
.L_9:
        /*0018*/ 	.byte	0x04, 0x17
        /*001a*/ 	.short	(.L_11 - .L_10)
.L_10:
        /*001c*/ 	.word	0x00000000
        /*0020*/ 	.short	0x0001
        /*0022*/ 	.short	0x0008
        /*0024*/ 	.byte	0x00, 0xf5, 0x21, 0x00


	//----- nvinfo : EIATTR_KPARAM_INFO
	.align		4
.L_11:
        /*0028*/ 	.byte	0x04, 0x17
        /*002a*/ 	.short	(.L_13 - .L_12)
.L_12:
        /*002c*/ 	.word	0x00000000
        /*0030*/ 	.short	0x0000
        /*0032*/ 	.short	0x0000
        /*0034*/ 	.byte	0x00, 0xf5, 0x21, 0x00


	//----- nvinfo : EIATTR_SPARSE_MMA_MASK
	.align		4
.L_13:
        /*0038*/ 	.byte	0x03, 0x50
        /*003a*/ 	.short	0x0000


	//----- nvinfo : EIATTR_MAXREG_COUNT
	.align		4
        /*003c*/ 	.byte	0x03, 0x1b
        /*003e*/ 	.short	0x00ff


	//----- nvinfo : EIATTR_MERCURY_ISA_VERSION
	.align		4
        /*0040*/ 	.byte	0x03, 0x5f
        /*0042*/ 	.short	0x0101


	//----- nvinfo : EIATTR_VRC_CTA_INIT_COUNT
	.align		4
        /*0044*/ 	.byte	0x02, 0x4a
	.zero		1
	.zero		1


	//----- nvinfo : EIATTR_EXIT_INSTR_OFFSETS
	.align		4
        /*0048*/ 	.byte	0x04, 0x1c
        /*004a*/ 	.short	(.L_15 - .L_14)


	//   ....[0]....
.L_14:
        /*004c*/ 	.word	0x000011d0


	//   ....[1]....
        /*0050*/ 	.word	0x00001540


	//   ....[2]....
        /*0054*/ 	.word	0x000018c0


	//----- nvinfo : EIATTR_CRS_STACK_SIZE
	.align		4
.L_15:
        /*0058*/ 	.byte	0x04, 0x1e
        /*005a*/ 	.short	(.L_17 - .L_16)
.L_16:
        /*005c*/ 	.word	0x00000000


	//----- nvinfo : EIATTR_CBANK_PARAM_SIZE
	.align		4
.L_17:
        /*0060*/ 	.byte	0x03, 0x19
        /*0062*/ 	.short	0x0014


	//----- nvinfo : EIATTR_PARAM_CBANK
	.align		4
        /*0064*/ 	.byte	0x04, 0x0a
        /*0066*/ 	.short	(.L_19 - .L_18)
	.align		4
.L_18:
        /*0068*/ 	.word	index@(.nv.constant0._Z20softsign_kernel_bf16PK13__nv_bfloat16PS_i)
        /*006c*/ 	.short	0x0380
        /*006e*/ 	.short	0x0014


	//----- nvinfo : EIATTR_SW_WAR
	.align		4
.L_19:
        /*0070*/ 	.byte	0x04, 0x36
        /*0072*/ 	.short	(.L_21 - .L_20)
.L_20:
        /*0074*/ 	.word	0x00000008
.L_21:


//--------------------- .nv.callgraph             --------------------------
	.section	.nv.callgraph,"",@"SHT_CUDA_CALLGRAPH"
	.align	4
	.sectionentsize	8
	.align		4
        /*0000*/ 	.word	0x00000000
	.align		4
        /*0004*/ 	.word	0xffffffff
	.align		4
        /*0008*/ 	.word	0x00000000
	.align		4
        /*000c*/ 	.word	0xfffffffe
	.align		4
        /*0010*/ 	.word	0x00000000
	.align		4
        /*0014*/ 	.word	0xfffffffd
	.align		4
        /*0018*/ 	.word	0x00000000
	.align		4
        /*001c*/ 	.word	0xfffffffc


//--------------------- .text._Z20softsign_kernel_bf16PK13__nv_bfloat16PS_i --------------------------
	.section	.text._Z20softsign_kernel_bf16PK13__nv_bfloat16PS_i,"ax",@progbits
	.align	128
        .global         _Z20softsign_kernel_bf16PK13__nv_bfloat16PS_i
        .type           _Z20softsign_kernel_bf16PK13__nv_bfloat16PS_i,@function
        .size           _Z20softsign_kernel_bf16PK13__nv_bfloat16PS_i,(.L_x_10 - _Z20softsign_kernel_bf16PK13__nv_bfloat16PS_i)
        .other          _Z20softsign_kernel_bf16PK13__nv_bfloat16PS_i,@"STO_CUDA_ENTRY STV_DEFAULT"
_Z20softsign_kernel_bf16PK13__nv_bfloat16PS_i:
.text._Z20softsign_kernel_bf16PK13__nv_bfloat16PS_i:
[----:B------:R-:W-:Y:S01]  /*0000*/  LDC R1, c[0x0][0x37c] ;  /* 0x0000df00ff017b82 */ /* 0x000fe20000000800 */
[----:B------:R-:W0:Y:S07]  /*0010*/  S2R R0, SR_TID.X ;  /* 0x0000000000007919 */ /* 0x000e2e0000002100 */
[----:B------:R-:W0:Y:S01]  /*0020*/  S2UR UR5, SR_CTAID.X ;  /* 0x00000000000579c3 */ /* 0x000e220000002500 */
[----:B------:R-:W1:Y:S01]  /*0030*/  LDCU UR9, c[0x0][0x390] ;  /* 0x00007200ff0977ac */ /* 0x000e620008000800 */
[----:B------:R-:W-:Y:S01]  /*0040*/  BSSY.RECONVERGENT B0, `(.L_x_0) ;  /* 0x0000115000007945 */ /* 0x000fe20003800200 */
[----:B------:R-:W2:Y:S05]  /*0050*/  LDCU.64 UR6, c[0x0][0x358] ;  /* 0x00006b00ff0677ac */ /* 0x000eaa0008000a00 */
[----:B------:R-:W0:Y:S01]  /*0060*/  LDC R15, c[0x0][0x360] ;  /* 0x0000d800ff0f7b82 */ /* 0x000e220000000800 */
[----:B------:R-:W3:Y:S01]  /*0070*/  LDCU UR8, c[0x0][0x370] ;  /* 0x00006e00ff0877ac */ /* 0x000ee20008000800 */
[----:B-1----:R-:W-:Y:S01]  /*0080*/  USHF.R.S32.HI UR4, URZ, 0x3, UR9 ;  /* 0x00000003ff047899 */ /* 0x002fe20008011409 */
[----:B0-----:R-:W-:-:S02]  /*0090*/  IMAD R0, R15, UR5, R0 ;  /* 0x000000050f007c24 */ /* 0x001fc4000f8e0200 */
[----:B---3--:R-:W-:-:S03]  /*00a0*/  IMAD R15, R15, UR8, RZ ;  /* 0x000000080f0f7c24 */ /* 0x008fc6000f8e02ff */
[----:B------:R-:W-:-:S13]  /*00b0*/  ISETP.GE.AND P0, PT, R0, UR4, PT ;  /* 0x0000000400007c0c */ /* 0x000fda000bf06270 */
[----:B--2---:R-:W-:Y:S05]  /*00c0*/  @P0 BRA `(.L_x_1) ;  /* 0x0000001000300947 */ /* 0x004fea0003800000 */
[----:B------:R-:W0:Y:S01]  /*00d0*/  I2F.U32.RP R6, R15 ;  /* 0x0000000f00067306 */ /* 0x000e220000209000 */
[-C--:B------:R-:W-:Y:S01]  /*00e0*/  IADD3 R10, PT, PT, R0, R15.reuse, RZ ;  /* 0x0000000f000a7210 */ /* 0x080fe20007ffe0ff */
[----:B------:R-:W-:Y:S01]  /*00f0*/  IMAD.MOV.U32 R2, RZ, RZ, RZ ;  /* 0x000000ffff027224 */ /* 0x000fe200078e00ff */
[----:B------:R-:W-:Y:S01]  /*0100*/  IADD3 R7, PT, PT, RZ, -R15, RZ ;  /* 0x8000000fff077210 */ /* 0x000fe20007ffe0ff */
[----:B------:R-:W1:Y:S01]  /*0110*/  LDC.64 R12, c[0x0][0x388] ;  /* 0x0000e200ff0c7b82 */ /* 0x000e620000000a00 */
[C---:B------:R-:W-:Y:S01]  /*0120*/  ISETP.GE.AND P0, PT, R10.reuse, UR4, PT ;  /* 0x000000040a007c0c */ /* 0x040fe2000bf06270 */
[----:B------:R-:W-:Y:S01]  /*0130*/  BSSY.RECONVERGENT B1, `(.L_x_2) ;  /* 0x0000069000017945 */ /* 0x000fe20003800200 */
[----:B------:R-:W-:Y:S01]  /*0140*/  VIMNMX R5, PT, PT, R10, UR4, !PT ;  /* 0x000000040a057c48 */ /* 0x000fe2000ffe0100 */
[----:B------:R-:W-:Y:S01]  /*0150*/  IMAD.MOV.U32 R17, RZ, RZ, R0 ;  /* 0x000000ffff117224 */ /* 0x000fe200078e0000 */
[----:B------:R-:W-:Y:S02]  /*0160*/  SEL R4, RZ, 0x1, P0 ;  /* 0x00000001ff047807 */ /* 0x000fe40000000000 */
[----:B------:R-:W-:Y:S01]  /*0170*/  ISETP.NE.U32.AND P2, PT, R15, RZ, PT ;  /* 0x000000ff0f00720c */ /* 0x000fe20003f45070 */
[----:B0-----:R-:W0:Y:S02]  /*0180*/  MUFU.RCP R6, R6 ;  /* 0x0000000600067308 */ /* 0x001e240000001000 */
[----:B0-----:R-:W-:-:S06]  /*0190*/  IADD3 R3, PT, PT, R6, 0xffffffe, RZ ;  /* 0x0ffffffe06037810 */ /* 0x001fcc0007ffe0ff */
[----:B------:R-:W0:Y:S02]  /*01a0*/  F2I.FTZ.U32.TRUNC.NTZ R3, R3 ;  /* 0x0000000300037305 */ /* 0x000e24000021f000 */
[----:B0-----:R-:W-:-:S04]  /*01b0*/  IMAD R7, R7, R3, RZ ;  /* 0x0000000307077224 */ /* 0x001fc800078e02ff */
[----:B------:R-:W-:Y:S01]  /*01c0*/  IMAD.HI.U32 R7, R3, R7, R2 ;  /* 0x0000000703077227 */ /* 0x000fe200078e0002 */
[----:B------:R-:W-:-:S05]  /*01d0*/  IADD3 R2, PT, PT, R5, -R10, -R4 ;  /* 0x8000000a05027210 */ /* 0x000fca0007ffe804 */
[----:B------:R-:W-:-:S05]  /*01e0*/  IMAD.HI.U32 R7, R7, R2, RZ ;  /* 0x0000000207077227 */ /* 0x000fca00078e00ff */
[----:B------:R-:W-:-:S05]  /*01f0*/  IADD3 R3, PT, PT, -R7, RZ, RZ ;  /* 0x000000ff07037210 */ /* 0x000fca0007ffe1ff */
[----:B------:R-:W-:-:S05]  /*0200*/  IMAD R2, R15, R3, R2 ;  /* 0x000000030f027224 */ /* 0x000fca00078e0202 */
[----:B------:R-:W-:-:S13]  /*0210*/  ISETP.GE.U32.AND P0, PT, R2, R15, PT ;  /* 0x0000000f0200720c */ /* 0x000fda0003f06070 */
[----:B------:R-:W-:Y:S01]  /*0220*/  @P0 IADD3 R2, PT, PT, -R15, R2, RZ ;  /* 0x000000020f020210 */ /* 0x000fe20007ffe1ff */
[----:B------:R-:W-:-:S03]  /*0230*/  @P0 VIADD R7, R7, 0x1 ;  /* 0x0000000107070836 */ /* 0x000fc60000000000 */
[----:B------:R-:W-:Y:S02]  /*0240*/  ISETP.GE.U32.AND P1, PT, R2, R15, PT ;  /* 0x0000000f0200720c */ /* 0x000fe40003f26070 */
[----:B------:R-:W0:Y:S11]  /*0250*/  LDC.64 R2, c[0x0][0x380] ;  /* 0x0000e000ff027b82 */ /* 0x000e360000000a00 */
[----:B------:R-:W-:-:S02]  /*0260*/  @P1 IADD3 R7, PT, PT, R7, 0x1, RZ ;  /* 0x0000000107071810 */ /* 0x000fc40007ffe0ff */
[----:B------:R-:W-:-:S04]  /*0270*/  @!P2 LOP3.LUT R7, RZ, R15, RZ, 0x33, !PT ;  /* 0x0000000fff07a212 */ /* 0x000fc800078e33ff */
[----:B------:R-:W-:-:S04]  /*0280*/  IADD3 R4, PT, PT, R4, R7, RZ ;  /* 0x0000000704047210 */ /* 0x000fc80007ffe0ff */
[C---:B------:R-:W-:Y:S02]  /*0290*/  LOP3.LUT R5, R4.reuse, 0x1, RZ, 0xc0, !PT ;  /* 0x0000000104057812 */ /* 0x040fe400078ec0ff */
[----:B------:R-:W-:Y:S02]  /*02a0*/  ISETP.NE.AND P0, PT, R4, RZ, PT ;  /* 0x000000ff0400720c */ /* 0x000fe40003f05270 */
[----:B------:R-:W-:-:S13]  /*02b0*/  ISETP.NE.U32.AND P1, PT, R5, 0x1, PT ;  /* 0x000000010500780c */ /* 0x000fda0003f25070 */
[----:B-1----:R-:W-:Y:S05]  /*02c0*/  @!P1 BRA `(.L_x_3) ;  /* 0x00000004003c9947 */ /* 0x002fea0003800000 */
[----:B------:R-:W1:Y:S02]  /*02d0*/  LDC.64 R4, c[0x0][0x380] ;  /* 0x0000e000ff047b82 */ /* 0x000e640000000a00 */
[----:B-1----:R-:W-:-:S06]  /*02e0*/  IMAD.WIDE R4, R0, 0x10, R4 ;  /* 0x0000001000047825 */ /* 0x002fcc00078e0204 */
[----:B------:R-:W2:Y:S02]  /*02f0*/  LDG.E.128.CONSTANT R4, desc[UR6][R4.64] ;  /* 0x0000000604047981 */ /* 0x000ea4000c1e9d00 */
[----:B--2---:R-:W-:Y:S01]  /*0300*/  SHF.L.U32 R17, R4, 0x10, RZ ;  /* 0x0000001004117819 */ /* 0x004fe200000006ff */
[----:B------:R-:W-:Y:S01]  /*0310*/  IMAD.U32 R14, R6, 0x10000, RZ ;  /* 0x00010000060e7824 */ /* 0x000fe200078e00ff */
[----:B------:R-:W-:Y:S02]  /*0320*/  SHF.L.U32 R16, R5, 0x10, RZ ;  /* 0x0000001005107819 */ /* 0x000fe400000006ff */
[----:B------:R-:W-:Y:S02]  /*0330*/  LOP3.LUT R8, R17, 0x7fffffff, RZ, 0xc0, !PT ;  /* 0x7fffffff11087812 */ /* 0x000fe400078ec0ff */
[----:B------:R-:W-:Y:S02]  /*0340*/  PRMT R5, R5, 0x7632, R5 ;  /* 0x0000763205057816 */ /* 0x000fe40000000005 */
[----:B------:R-:W-:Y:S01]  /*0350*/  SHF.L.U32 R11, R7, 0x10, RZ ;  /* 0x00000010070b7819 */ /* 0x000fe200000006ff */
[----:B------:R-:W-:Y:S01]  /*0360*/  FADD R18, R8, 1 ;  /* 0x3f80000008127421 */ /* 0x000fe20000000000 */
[----:B------:R-:W-:-:S02]  /*0370*/  LOP3.LUT R8, R16, 0x7fffffff, RZ, 0xc0, !PT ;  /* 0x7fffffff10087812 */ /* 0x000fc400078ec0ff */
[----:B------:R-:W-:Y:S02]  /*0380*/  PRMT R6, R6, 0x7632, R6 ;  /* 0x0000763206067816 */ /* 0x000fe40000000006 */
[----:B------:R-:W-:Y:S01]  /*0390*/  PRMT R20, R7, 0x7632, R20 ;  /* 0x0000763207147816 */ /* 0x000fe20000000014 */
[----:B------:R-:W-:Y:S01]  /*03a0*/  FADD R19, R8, 1 ;  /* 0x3f80000008137421 */ /* 0x000fe20000000000 */
[----:B------:R-:W-:Y:S01]  /*03b0*/  SHF.L.U32 R7, R5, 0x10, RZ ;  /* 0x0000001005077819 */ /* 0x000fe200000006ff */
[----:B------:R-:W-:Y:S01]  /*03c0*/  IMAD.U32 R6, R6, 0x10000, RZ ;  /* 0x0001000006067824 */ /* 0x000fe200078e00ff */
[----:B------:R-:W-:Y:S02]  /*03d0*/  PRMT R4, R4, 0x7632, R4 ;  /* 0x0000763204047816 */ /* 0x000fe40000000004 */
[----:B------:R-:W-:Y:S02]  /*03e0*/  LOP3.LUT R9, R7, 0x7fffffff, RZ, 0xc0, !PT ;  /* 0x7fffffff07097812 */ /* 0x000fe400078ec0ff */
[----:B------:R-:W-:-:S02]  /*03f0*/  FSETP.GEU.AND P6, PT, |R18|, 1.175494350822287508e-38, PT ;  /* 0x008000001200780b */ /* 0x000fc40003fce200 */
[----:B------:R-:W-:Y:S01]  /*0400*/  FSETP.GEU.AND P1, PT, |R19|, 1.175494350822287508e-38, PT ;  /* 0x008000001300780b */ /* 0x000fe20003f2e200 */
[----:B------:R-:W-:Y:S01]  /*0410*/  FADD R24, R9, 1 ;  /* 0x3f80000009187421 */ /* 0x000fe20000000000 */
[----:B------:R-:W-:Y:S02]  /*0420*/  SHF.L.U32 R4, R4, 0x10, RZ ;  /* 0x0000001004047819 */ /* 0x000fe400000006ff */
[----:B------:R-:W-:Y:S02]  /*0430*/  SHF.L.U32 R5, R20, 0x10, RZ ;  /* 0x0000001014057819 */ /* 0x000fe400000006ff */
[----:B------:R-:W-:Y:S02]  /*0440*/  LOP3.LUT R8, R14, 0x7fffffff, RZ, 0xc0, !PT ;  /* 0x7fffffff0e087812 */ /* 0x000fe400078ec0ff */
[----:B------:R-:W-:Y:S02]  /*0450*/  LOP3.LUT R20, R6, 0x7fffffff, RZ, 0xc0, !PT ;  /* 0x7fffffff06147812 */ /* 0x000fe400078ec0ff */
[----:B------:R-:W-:Y:S01]  /*0460*/  LOP3.LUT R22, R11, 0x7fffffff, RZ, 0xc0, !PT ;  /* 0x7fffffff0b167812 */ /* 0x000fe200078ec0ff */
[----:B------:R-:W-:Y:S01]  /*0470*/  FADD R8, R8, 1 ;  /* 0x3f80000008087421 */ /* 0x000fe20000000000 */
[----:B------:R-:W-:Y:S01]  /*0480*/  LOP3.LUT R25, R4, 0x7fffffff, RZ, 0xc0, !PT ;  /* 0x7fffffff04197812 */ /* 0x000fe200078ec0ff */
[----:B------:R-:W-:Y:S01]  /*0490*/  FADD R23, R20, 1 ;  /* 0x3f80000014177421 */ /* 0x000fe20000000000 */
[----:B------:R-:W-:Y:S01]  /*04a0*/  LOP3.LUT R9, R5, 0x7fffffff, RZ, 0xc0, !PT ;  /* 0x7fffffff05097812 */ /* 0x000fe200078ec0ff */
[----:B------:R-:W-:Y:S01]  /*04b0*/  FADD R22, R22, 1 ;  /* 0x3f80000016167421 */ /* 0x000fe20000000000 */
[----:B------:R-:W-:Y:S01]  /*04c0*/  FSETP.GEU.AND P2, PT, |R8|, 1.175494350822287508e-38, PT ;  /* 0x008000000800780b */ /* 0x000fe20003f4e200 */
[----:B------:R-:W-:Y:S01]  /*04d0*/  FADD R25, R25, 1 ;  /* 0x3f80000019197421 */ /* 0x000fe20000000000 */
[----:B------:R-:W-:Y:S01]  /*04e0*/  @!P6 FMUL R18, R18, 16777216 ;  /* 0x4b8000001212e820 */ /* 0x000fe20000400000 */
[----:B------:R-:W-:Y:S01]  /*04f0*/  FADD R20, R9, 1 ;  /* 0x3f80000009147421 */ /* 0x000fe20000000000 */
[----:B------:R-:W-:Y:S01]  /*0500*/  @!P1 FMUL R19, R19, 16777216 ;  /* 0x4b80000013139820 */ /* 0x000fe20000400000 */
[----:B------:R-:W-:Y:S01]  /*0510*/  FSETP.GEU.AND P5, PT, |R24|, 1.175494350822287508e-38, PT ;  /* 0x008000001800780b */ /* 0x000fe20003fae200 */
[----:B------:R-:W-:Y:S01]  /*0520*/  @!P6 FMUL R17, R17, 16777216 ;  /* 0x4b8000001111e820 */ /* 0x000fe20000400000 */
[----:B------:R-:W-:Y:S01]  /*0530*/  @!P1 FMUL R16, R16, 16777216 ;  /* 0x4b80000010109820 */ /* 0x000fe20000400000 */
[----:B------:R-:W-:Y:S01]  /*0540*/  FSETP.GEU.AND P3, PT, |R22|, 1.175494350822287508e-38, PT ;  /* 0x008000001600780b */ /* 0x000fe20003f6e200 */
[----:B------:R-:W1:Y:S01]  /*0550*/  MUFU.RCP R18, R18 ;  /* 0x0000001200127308 */ /* 0x000e620000001000 */
[----:B------:R-:W-:-:S02]  /*0560*/  FSETP.GEU.AND P4, PT, |R25|, 1.175494350822287508e-38, PT ;  /* 0x008000001900780b */ /* 0x000fc40003f8e200 */
[----:B------:R-:W-:Y:S01]  /*0570*/  FSETP.GEU.AND P6, PT, |R23|, 1.175494350822287508e-38, PT ;  /* 0x008000001700780b */ /* 0x000fe20003fce200 */
[----:B------:R-:W-:Y:S01]  /*0580*/  @!P2 FMUL R8, R8, 16777216 ;  /* 0x4b8000000808a820 */ /* 0x000fe20000400000 */
[----:B------:R-:W-:Y:S01]  /*0590*/  FSETP.GEU.AND P1, PT, |R20|, 1.175494350822287508e-38, PT ;  /* 0x008000001400780b */ /* 0x000fe20003f2e200 */
[----:B------:R-:W-:Y:S02]  /*05a0*/  @!P2 FMUL R14, R14, 16777216 ;  /* 0x4b8000000e0ea820 */ /* 0x000fe40000400000 */
[----:B------:R2:W3:Y:S01]  /*05b0*/  MUFU.RCP R21, R8 ;  /* 0x0000000800157308 */ /* 0x0004e20000001000 */
[----:B------:R-:W-:Y:S01]  /*05c0*/  @!P5 FMUL R24, R24, 16777216 ;  /* 0x4b8000001818d820 */ /* 0x000fe20000400000 */
[----:B------:R-:W-:Y:S02]  /*05d0*/  @!P5 FMUL R7, R7, 16777216 ;  /* 0x4b8000000707d820 */ /* 0x000fe40000400000 */
[----:B------:R-:W-:Y:S01]  /*05e0*/  @!P3 FMUL R22, R22, 16777216 ;  /* 0x4b8000001616b820 */ /* 0x000fe20000400000 */
[----:B------:R-:W-:Y:S01]  /*05f0*/  @!P3 FMUL R11, R11, 16777216 ;  /* 0x4b8000000b0bb820 */ /* 0x000fe20000400000 */
[----:B------:R-:W-:Y:S01]  /*0600*/  @!P4 FMUL R25, R25, 16777216 ;  /* 0x4b8000001919c820 */ /* 0x000fe20000400000 */
[----:B------:R-:W-:Y:S01]  /*0610*/  @!P4 FMUL R4, R4, 16777216 ;  /* 0x4b8000000404c820 */ /* 0x000fe20000400000 */
[----:B------:R-:W-:Y:S01]  /*0620*/  @!P6 FMUL R23, R23, 16777216 ;  /* 0x4b8000001717e820 */ /* 0x000fe20000400000 */
[----:B--2---:R-:W2:Y:S01]  /*0630*/  LDC.64 R8, c[0x0][0x388] ;  /* 0x0000e200ff087b82 */ /* 0x004ea20000000a00 */
[----:B------:R-:W-:Y:S01]  /*0640*/  @!P1 FMUL R20, R20, 16777216 ;  /* 0x4b80000014149820 */ /* 0x000fe20000400000 */
[----:B------:R-:W4:Y:S01]  /*0650*/  MUFU.RCP R24, R24 ;  /* 0x0000001800187308 */ /* 0x000f220000001000 */
[----:B------:R-:W-:Y:S01]  /*0660*/  @!P6 FMUL R6, R6, 16777216 ;  /* 0x4b8000000606e820 */ /* 0x000fe20000400000 */
[----:B------:R-:W-:Y:S01]  /*0670*/  @!P1 FMUL R5, R5, 16777216 ;  /* 0x4b80000005059820 */ /* 0x000fe20000400000 */
[----:B-1----:R-:W-:Y:S01]  /*0680*/  FMUL R18, R18, R17 ;  /* 0x0000001112127220 */ /* 0x002fe20000400000 */
[----:B------:R-:W-:Y:S01]  /*0690*/  MOV R17, R10 ;  /* 0x0000000a00117202 */ /* 0x000fe20000000f00 */
[----:B---3--:R-:W-:-:S03]  /*06a0*/  FMUL R21, R21, R14 ;  /* 0x0000000e15157220 */ /* 0x008fc60000400000 */
[----:B------:R-:W1:Y:S08]  /*06b0*/  MUFU.RCP R19, R19 ;  /* 0x0000001300137308 */ /* 0x000e700000001000 */
[----:B------:R-:W3:Y:S01]  /*06c0*/  MUFU.RCP R22, R22 ;  /* 0x0000001600167308 */ /* 0x000ee20000001000 */
[----:B----4-:R-:W-:Y:S01]  /*06d0*/  FMUL R24, R24, R7 ;  /* 0x0000000718187220 */ /* 0x010fe20000400000 */
[----:B--2---:R-:W-:-:S06]  /*06e0*/  IMAD.WIDE R8, R0, 0x10, R8 ;  /* 0x0000001000087825 */ /* 0x004fcc00078e0208 */
[----:B------:R-:W2:Y:S01]  /*06f0*/  MUFU.RCP R25, R25 ;  /* 0x0000001900197308 */ /* 0x000ea20000001000 */
[----:B-1----:R-:W-:-:S07]  /*0700*/  FMUL R19, R19, R16 ;  /* 0x0000001013137220 */ /* 0x002fce0000400000 */
[----:B------:R-:W1:Y:S01]  /*0710*/  MUFU.RCP R23, R23 ;  /* 0x0000001700177308 */ /* 0x000e620000001000 */
[----:B---3--:R-:W-:-:S07]  /*0720*/  FMUL R22, R22, R11 ;  /* 0x0000000b16167220 */ /* 0x008fce0000400000 */
[----:B------:R-:W3:Y:S01]  /*0730*/  MUFU.RCP R20, R20 ;  /* 0x0000001400147308 */ /* 0x000ee20000001000 */
[----:B--2---:R-:W-:-:S05]  /*0740*/  FMUL R25, R25, R4 ;  /* 0x0000000419197220 */ /* 0x004fca0000400000 */
[----:B------:R-:W-:Y:S01]  /*0750*/  F2FP.BF16.F32.PACK_AB R4, R25, R18 ;  /* 0x000000121904723e */ /* 0x000fe200000010ff */
[----:B-1----:R-:W-:-:S05]  /*0760*/  FMUL R6, R23, R6 ;  /* 0x0000000617067220 */ /* 0x002fca0000400000 */
[----:B------:R-:W-:Y:S01]  /*0770*/  F2FP.BF16.F32.PACK_AB R6, R6, R21 ;  /* 0x000000150606723e */ /* 0x000fe200000010ff */
[----:B---3--:R-:W-:Y:S01]  /*0780*/  FMUL R7, R20, R5 ;  /* 0x0000000514077220 */ /* 0x008fe20000400000 */
[----:B------:R-:W-:-:S04]  /*0790*/  F2FP.BF16.F32.PACK_AB R5, R24, R19 ;  /* 0x000000131805723e */ /* 0x000fc800000010ff */
[----:B------:R-:W-:-:S05]  /*07a0*/  F2FP.BF16.F32.PACK_AB R7, R7, R22 ;  /* 0x000000160707723e */ /* 0x000fca00000010ff */
[----:B------:R1:W-:Y:S02]  /*07b0*/  STG.E.128 desc[UR6][R8.64], R4 ;  /* 0x0000000408007986 */ /* 0x0003e4000c101d06 */
.L_x_3:
[----:B------:R-:W-:Y:S05]  /*07c0*/  BSYNC.RECONVERGENT B1 ;  /* 0x0000000000017941 */ /* 0x000fea0003800200 */
.L_x_2:
[----:B------:R-:W-:Y:S05]  /*07d0*/  @!P0 BRA `(.L_x_1) ;  /* 0x00000008006c8947 */ /* 0x000fea0003800000 */
.L_x_4:
[----:B0--3--:R-:W-:-:S05]  /*07e0*/  IMAD.WIDE R18, R17, 0x10, R2 ;  /* 0x0000001011127825 */ /* 0x009fca00078e0202 */
[----:B-1----:R-:W2:Y:S01]  /*07f0*/  LDG.E.128.CONSTANT R4, desc[UR6][R18.64] ;  /* 0x0000000612047981 */ /* 0x002ea2000c1e9d00 */
[----:B------:R-:W-:-:S06]  /*0800*/  IMAD.WIDE R8, R15, 0x10, R18 ;  /* 0x000000100f087825 */ /* 0x000fcc00078e0212 */
[----:B------:R-:W3:Y:S01]  /*0810*/  LDG.E.128.CONSTANT R8, desc[UR6][R8.64] ;  /* 0x0000000608087981 */ /* 0x000ee2000c1e9d00 */
[----:B--2---:R-:W-:Y:S01]  /*0820*/  SHF.L.U32 R16, R4, 0x10, RZ ;  /* 0x0000001004107819 */ /* 0x004fe200000006ff */
[----:B------:R-:W-:Y:S01]  /*0830*/  IMAD.U32 R22, R5, 0x10000, RZ ;  /* 0x0001000005167824 */ /* 0x000fe200078e00ff */
[----:B------:R-:W-:Y:S02]  /*0840*/  SHF.L.U32 R21, R6, 0x10, RZ ;  /* 0x0000001006157819 */ /* 0x000fe400000006ff */
[----:B------:R-:W-:Y:S02]  /*0850*/  LOP3.LUT R14, R16, 0x7fffffff, RZ, 0xc0, !PT ;  /* 0x7fffffff100e7812 */ /* 0x000fe400078ec0ff */
[----:B------:R-:W-:Y:S02]  /*0860*/  PRMT R4, R4, 0x7632, R4 ;  /* 0x0000763204047816 */ /* 0x000fe40000000004 */
[----:B------:R-:W-:Y:S01]  /*0870*/  LOP3.LUT R18, R21, 0x7fffffff, RZ, 0xc0, !PT ;  /* 0x7fffffff15127812 */ /* 0x000fe200078ec0ff */
[----:B------:R-:W-:Y:S01]  /*0880*/  FADD R25, R14, 1 ;  /* 0x3f8000000e197421 */ /* 0x000fe20000000000 */
[----:B------:R-:W-:-:S02]  /*0890*/  SHF.L.U32 R14, R7, 0x10, RZ ;  /* 0x00000010070e7819 */ /* 0x000fc400000006ff */
[----:B------:R-:W-:Y:S01]  /*08a0*/  SHF.L.U32 R19, R4, 0x10, RZ ;  /* 0x0000001004137819 */ /* 0x000fe200000006ff */
[----:B------:R-:W-:Y:S01]  /*08b0*/  FADD R24, R18, 1 ;  /* 0x3f80000012187421 */ /* 0x000fe20000000000 */
[----:B------:R-:W-:Y:S02]  /*08c0*/  LOP3.LUT R20, R14, 0x7fffffff, RZ, 0xc0, !PT ;  /* 0x7fffffff0e147812 */ /* 0x000fe400078ec0ff */
[----:B------:R-:W-:Y:S02]  /*08d0*/  LOP3.LUT R27, R22, 0x7fffffff, RZ, 0xc0, !PT ;  /* 0x7fffffff161b7812 */ /* 0x000fe400078ec0ff */
[----:B------:R-:W-:Y:S01]  /*08e0*/  FSETP.GEU.AND P0, PT, |R25|, 1.175494350822287508e-38, PT ;  /* 0x008000001900780b */ /* 0x000fe20003f0e200 */
[----:B------:R-:W-:Y:S01]  /*08f0*/  FADD R23, R20, 1 ;  /* 0x3f80000014177421 */ /* 0x000fe20000000000 */
[----:B------:R-:W-:Y:S01]  /*0900*/  LOP3.LUT R20, R19, 0x7fffffff, RZ, 0xc0, !PT ;  /* 0x7fffffff13147812 */ /* 0x000fe200078ec0ff */
[----:B------:R-:W-:Y:S01]  /*0910*/  FADD R27, R27, 1 ;  /* 0x3f8000001b1b7421 */ /* 0x000fe20000000000 */
[----:B------:R-:W-:-:S02]  /*0920*/  FSETP.GEU.AND P3, PT, |R24|, 1.175494350822287508e-38, PT ;  /* 0x008000001800780b */ /* 0x000fc40003f6e200 */
[----:B------:R-:W-:Y:S01]  /*0930*/  FSETP.GEU.AND P4, PT, |R23|, 1.175494350822287508e-38, PT ;  /* 0x008000001700780b */ /* 0x000fe20003f8e200 */
[----:B------:R-:W-:Y:S01]  /*0940*/  FADD R20, R20, 1 ;  /* 0x3f80000014147421 */ /* 0x000fe20000000000 */
[----:B------:R-:W-:Y:S02]  /*0950*/  FSETP.GEU.AND P2, PT, |R27|, 1.175494350822287508e-38, PT ;  /* 0x008000001b00780b */ /* 0x000fe40003f4e200 */
[----:B------:R-:W-:Y:S02]  /*0960*/  PRMT R5, R5, 0x7632, R5 ;  /* 0x0000763205057816 */ /* 0x000fe40000000005 */
[----:B------:R-:W-:Y:S01]  /*0970*/  FSETP.GEU.AND P1, PT, |R20|, 1.175494350822287508e-38, PT ;  /* 0x008000001400780b */ /* 0x000fe20003f2e200 */
[----:B------:R-:W-:Y:S01]  /*0980*/  @!P0 FMUL R25, R25, 16777216 ;  /* 0x4b80000019198820 */ /* 0x000fe20000400000 */
[----:B------:R-:W-:Y:S01]  /*0990*/  @!P0 FMUL R16, R16, 16777216 ;  /* 0x4b80000010108820 */ /* 0x000fe20000400000 */
[----:B------:R-:W-:Y:S01]  /*09a0*/  PRMT R6, R6, 0x7632, R6 ;  /* 0x0000763206067816 */ /* 0x000fe20000000006 */
[----:B------:R-:W-:-:S02]  /*09b0*/  IMAD.U32 R18, R5, 0x10000, RZ ;  /* 0x0001000005127824 */ /* 0x000fc400078e00ff */
[----:B------:R-:W-:Y:S01]  /*09c0*/  @!P3 FMUL R24, R24, 16777216 ;  /* 0x4b8000001818b820 */ /* 0x000fe20000400000 */
[----:B------:R-:W-:Y:S01]  /*09d0*/  @!P3 FMUL R21, R21, 16777216 ;  /* 0x4b8000001515b820 */ /* 0x000fe20000400000 */
[----:B------:R-:W-:Y:S01]  /*09e0*/  @!P4 FMUL R23, R23, 16777216 ;  /* 0x4b8000001717c820 */ /* 0x000fe20000400000 */
[----:B------:R-:W0:Y:S01]  /*09f0*/  MUFU.RCP R25, R25 ;  /* 0x0000001900197308 */ /* 0x000e220000001000 */
[----:B------:R-:W-:Y:S01]  /*0a00*/  @!P2 FMUL R27, R27, 16777216 ;  /* 0x4b8000001b1ba820 */ /* 0x000fe20000400000 */
[----:B------:R-:W-:Y:S01]  /*0a10*/  @!P2 FMUL R22, R22, 16777216 ;  /* 0x4b8000001616a820 */ /* 0x000fe20000400000 */
[----:B------:R-:W-:Y:S01]  /*0a20*/  PRMT R7, R7, 0x7632, R7 ;  /* 0x0000763207077816 */ /* 0x000fe20000000007 */
[----:B------:R-:W-:Y:S01]  /*0a30*/  @!P4 FMUL R14, R14, 16777216 ;  /* 0x4b8000000e0ec820 */ /* 0x000fe20000400000 */
[----:B------:R-:W-:Y:S01]  /*0a40*/  @!P1 FMUL R20, R20, 16777216 ;  /* 0x4b80000014149820 */ /* 0x000fe20000400000 */
[----:B------:R-:W-:Y:S02]  /*0a50*/  @!P1 FMUL R19, R19, 16777216 ;  /* 0x4b80000013139820 */ /* 0x000fe40000400000 */
[----:B------:R-:W1:Y:S08]  /*0a60*/  MUFU.RCP R24, R24 ;  /* 0x0000001800187308 */ /* 0x000e700000001000 */
[----:B------:R-:W2:Y:S01]  /*0a70*/  MUFU.RCP R27, R27 ;  /* 0x0000001b001b7308 */ /* 0x000ea20000001000 */
[----:B0-----:R-:W-:Y:S01]  /*0a80*/  FMUL R4, R25, R16 ;  /* 0x0000001019047220 */ /* 0x001fe20000400000 */
[----:B------:R-:W-:-:S02]  /*0a90*/  SHF.L.U32 R25, R6, 0x10, RZ ;  /* 0x0000001006197819 */ /* 0x000fc400000006ff */
[----:B------:R-:W-:-:S04]  /*0aa0*/  LOP3.LUT R16, R18, 0x7fffffff, RZ, 0xc0, !PT ;  /* 0x7fffffff12107812 */ /* 0x000fc800078ec0ff */
[----:B------:R-:W0:Y:S01]  /*0ab0*/  MUFU.RCP R23, R23 ;  /* 0x0000001700177308 */ /* 0x000e220000001000 */
[----:B-1----:R-:W-:Y:S01]  /*0ac0*/  FMUL R6, R24, R21 ;  /* 0x0000001518067220 */ /* 0x002fe20000400000 */
[----:B---3--:R-:W-:Y:S01]  /*0ad0*/  SHF.L.U32 R21, R8, 0x10, RZ ;  /* 0x0000001008157819 */ /* 0x008fe200000006ff */
[----:B------:R-:W-:Y:S01]  /*0ae0*/  FADD R16, R16, 1 ;  /* 0x3f80000010107421 */ /* 0x000fe20000000000 */
[----:B------:R-:W-:Y:S02]  /*0af0*/  LOP3.LUT R24, R25, 0x7fffffff, RZ, 0xc0, !PT ;  /* 0x7fffffff19187812 */ /* 0x000fe400078ec0ff */
[----:B------:R-:W-:Y:S02]  /*0b00*/  PRMT R8, R8, 0x7632, R8 ;  /* 0x0000763208087816 */ /* 0x000fe40000000008 */
[----:B------:R-:W1:Y:S01]  /*0b10*/  MUFU.RCP R20, R20 ;  /* 0x0000001400147308 */ /* 0x000e620000001000 */
[----:B--2---:R-:W-:Y:S01]  /*0b20*/  FMUL R5, R27, R22 ;  /* 0x000000161b057220 */ /* 0x004fe20000400000 */
[----:B------:R-:W-:Y:S01]  /*0b30*/  SHF.L.U32 R22, R7, 0x10, RZ ;  /* 0x0000001007167819 */ /* 0x000fe200000006ff */
[----:B------:R-:W-:Y:S01]  /*0b40*/  FADD R24, R24, 1 ;  /* 0x3f80000018187421 */ /* 0x000fe20000000000 */
[----:B------:R-:W-:-:S02]  /*0b50*/  FSETP.GEU.AND P0, PT, |R16|, 1.175494350822287508e-38, PT ;  /* 0x008000001000780b */ /* 0x000fc40003f0e200 */
[----:B------:R-:W-:Y:S02]  /*0b60*/  LOP3.LUT R26, R22, 0x7fffffff, RZ, 0xc0, !PT ;  /* 0x7fffffff161a7812 */ /* 0x000fe400078ec0ff */
[----:B------:R-:W-:Y:S01]  /*0b70*/  FSETP.GEU.AND P1, PT, |R24|, 1.175494350822287508e-38, PT ;  /* 0x008000001800780b */ /* 0x000fe20003f2e200 */
[----:B0-----:R-:W-:Y:S01]  /*0b80*/  FMUL R7, R23, R14 ;  /* 0x0000000e17077220 */ /* 0x001fe20000400000 */
[C---:B------:R-:W-:Y:S02]  /*0b90*/  IMAD.U32 R14, R9.reuse, 0x10000, RZ ;  /* 0x00010000090e7824 */ /* 0x040fe400078e00ff */
[----:B------:R-:W-:Y:S01]  /*0ba0*/  FADD R26, R26, 1 ;  /* 0x3f8000001a1a7421 */ /* 0x000fe20000000000 */
[----:B------:R-:W-:Y:S02]  /*0bb0*/  SHF.L.U32 R8, R8, 0x10, RZ ;  /* 0x0000001008087819 */ /* 0x000fe400000006ff */
[----:B------:R-:W-:Y:S02]  /*0bc0*/  PRMT R9, R9, 0x7632, R9 ;  /* 0x0000763209097816 */ /* 0x000fe40000000009 */
[----:B------:R-:W-:Y:S01]  /*0bd0*/  LOP3.LUT R23, R14, 0x7fffffff, RZ, 0xc0, !PT ;  /* 0x7fffffff0e177812 */ /* 0x000fe200078ec0ff */
[----:B-1----:R-:W-:Y:S01]  /*0be0*/  FMUL R19, R20, R19 ;  /* 0x0000001314137220 */ /* 0x002fe20000400000 */
[----:B------:R-:W-:Y:S01]  /*0bf0*/  LOP3.LUT R20, R21, 0x7fffffff, RZ, 0xc0, !PT ;  /* 0x7fffffff15147812 */ /* 0x000fe200078ec0ff */
[----:B------:R-:W-:Y:S01]  /*0c00*/  @!P0 FMUL R16, R16, 16777216 ;  /* 0x4b80000010108820 */ /* 0x000fe20000400000 */
[----:B------:R-:W-:Y:S01]  /*0c10*/  FSETP.GEU.AND P2, PT, |R26|, 1.175494350822287508e-38, PT ;  /* 0x008000001a00780b */ /* 0x000fe20003f4e200 */
[----:B------:R-:W-:Y:S01]  /*0c20*/  FADD R23, R23, 1 ;  /* 0x3f80000017177421 */ /* 0x000fe20000000000 */
[----:B------:R-:W-:Y:S01]  /*0c30*/  @!P1 FMUL R24, R24, 16777216 ;  /* 0x4b80000018189820 */ /* 0x000fe20000400000 */
[----:B------:R-:W-:Y:S01]  /*0c40*/  FADD R20, R20, 1 ;  /* 0x3f80000014147421 */ /* 0x000fe20000000000 */
[----:B------:R0:W1:Y:S01]  /*0c50*/  MUFU.RCP R27, R16 ;  /* 0x00000010001b7308 */ /* 0x0000620000001000 */
[----:B------:R-:W-:Y:S01]  /*0c60*/  @!P1 FMUL R25, R25, 16777216 ;  /* 0x4b80000019199820 */ /* 0x000fe20000400000 */
[----:B------:R-:W-:Y:S01]  /*0c70*/  FSETP.GEU.AND P4, PT, |R23|, 1.175494350822287508e-38, PT ;  /* 0x008000001700780b */ /* 0x000fe20003f8e200 */
[----:B------:R-:W-:Y:S01]  /*0c80*/  @!P0 FMUL R18, R18, 16777216 ;  /* 0x4b80000012128820 */ /* 0x000fe20000400000 */
[----:B------:R-:W-:Y:S01]  /*0c90*/  FSETP.GEU.AND P3, PT, |R20|, 1.175494350822287508e-38, PT ;  /* 0x008000001400780b */ /* 0x000fe20003f6e200 */
[----:B------:R-:W-:Y:S01]  /*0ca0*/  IMAD.U32 R9, R9, 0x10000, RZ ;  /* 0x0001000009097824 */ /* 0x000fe200078e00ff */
[----:B------:R-:W-:-:S02]  /*0cb0*/  F2FP.BF16.F32.PACK_AB R4, R19, R4 ;  /* 0x000000041304723e */ /* 0x000fc400000010ff */
[----:B------:R-:W2:Y:S01]  /*0cc0*/  MUFU.RCP R24, R24 ;  /* 0x0000001800187308 */ /* 0x000ea20000001000 */
[----:B------:R-:W-:Y:S01]  /*0cd0*/  @!P2 FMUL R26, R26, 16777216 ;  /* 0x4b8000001a1aa820 */ /* 0x000fe20000400000 */
[----:B0-----:R-:W-:Y:S01]  /*0ce0*/  SHF.L.U32 R16, R10, 0x10, RZ ;  /* 0x000000100a107819 */ /* 0x001fe200000006ff */
[----:B------:R-:W-:Y:S01]  /*0cf0*/  @!P2 FMUL R22, R22, 16777216 ;  /* 0x4b8000001616a820 */ /* 0x000fe20000400000 */
[----:B------:R-:W-:-:S03]  /*0d00*/  PRMT R10, R10, 0x7632, R10 ;  /* 0x000076320a0a7816 */ /* 0x000fc6000000000a */
[----:B------:R-:W-:Y:S01]  /*0d10*/  @!P4 FMUL R23, R23, 16777216 ;  /* 0x4b8000001717c820 */ /* 0x000fe20000400000 */
[----:B------:R-:W-:Y:S01]  /*0d20*/  @!P4 FMUL R14, R14, 16777216 ;  /* 0x4b8000000e0ec820 */ /* 0x000fe20000400000 */
[----:B------:R-:W-:Y:S01]  /*0d30*/  @!P3 FMUL R20, R20, 16777216 ;  /* 0x4b8000001414b820 */ /* 0x000fe20000400000 */
[----:B------:R-:W-:Y:S01]  /*0d40*/  @!P3 FMUL R21, R21, 16777216 ;  /* 0x4b8000001515b820 */ /* 0x000fe20000400000 */
[----:B------:R-:W0:Y:S01]  /*0d50*/  MUFU.RCP R29, R26 ;  /* 0x0000001a001d7308 */ /* 0x000e220000001000 */
[----:B-1----:R-:W-:Y:S01]  /*0d60*/  FMUL R18, R27, R18 ;  /* 0x000000121b127220 */ /* 0x002fe20000400000 */
[----:B------:R-:W-:Y:S01]  /*0d70*/  SHF.L.U32 R10, R10, 0x10, RZ ;  /* 0x000000100a0a7819 */ /* 0x000fe200000006ff */
[----:B--2---:R-:W-:Y:S01]  /*0d80*/  FMUL R25, R24, R25 ;  /* 0x0000001918197220 */ /* 0x004fe20000400000 */
[----:B------:R-:W-:-:S04]  /*0d90*/  LOP3.LUT R24, R16, 0x7fffffff, RZ, 0xc0, !PT ;  /* 0x7fffffff10187812 */ /* 0x000fc800078ec0ff */
[----:B------:R-:W1:Y:S01]  /*0da0*/  MUFU.RCP R20, R20 ;  /* 0x0000001400147308 */ /* 0x000e620000001000 */
[----:B------:R-:W-:Y:S01]  /*0db0*/  F2FP.BF16.F32.PACK_AB R5, R18, R5 ;  /* 0x000000051205723e */ /* 0x000fe200000010ff */
[----:B------:R-:W-:Y:S01]  /*0dc0*/  IMAD.WIDE R18, R17, 0x10, R12 ;  /* 0x0000001011127825 */ /* 0x000fe200078e020c */
[----:B------:R-:W-:-:S03]  /*0dd0*/  F2FP.BF16.F32.PACK_AB R6, R25, R6 ;  /* 0x000000061906723e */ /* 0x000fc600000010ff */
[----:B------:R-:W-:Y:S01]  /*0de0*/  FADD R24, R24, 1 ;  /* 0x3f80000018187421 */ /* 0x000fe20000000000 */
[----:B------:R-:W-:Y:S01]  /*0df0*/  LEA R17, R15, R17, 0x1 ;  /* 0x000000110f117211 */ /* 0x000fe200078e08ff */
[----:B------:R-:W2:Y:S03]  /*0e00*/  MUFU.RCP R23, R23 ;  /* 0x0000001700177308 */ /* 0x000ea60000001000 */
[----:B------:R-:W-:Y:S01]  /*0e10*/  FSETP.GEU.AND P1, PT, |R24|, 1.175494350822287508e-38, PT ;  /* 0x008000001800780b */ /* 0x000fe20003f2e200 */
[----:B0-----:R-:W-:-:S05]  /*0e20*/  FMUL R22, R29, R22 ;  /* 0x000000161d167220 */ /* 0x001fca0000400000 */
[----:B------:R-:W-:Y:S01]  /*0e30*/  F2FP.BF16.F32.PACK_AB R7, R22, R7 ;  /* 0x000000071607723e */ /* 0x000fe200000010ff */
[----:B-1----:R-:W-:Y:S01]  /*0e40*/  FMUL R21, R20, R21 ;  /* 0x0000001514157220 */ /* 0x002fe20000400000 */
[C---:B------:R-:W-:Y:S02]  /*0e50*/  SHF.L.U32 R20, R11.reuse, 0x10, RZ ;  /* 0x000000100b147819 */ /* 0x040fe400000006ff */
[----:B------:R-:W-:Y:S01]  /*0e60*/  PRMT R11, R11, 0x7632, R11 ;  /* 0x000076320b0b7816 */ /* 0x000fe2000000000b */
[----:B------:R3:W-:Y:S02]  /*0e70*/  STG.E.128 desc[UR6][R18.64], R4 ;  /* 0x0000000412007986 */ /* 0x0007e4000c101d06 */
[----:B------:R-:W-:Y:S01]  /*0e80*/  @!P1 FMUL R24, R24, 16777216 ;  /* 0x4b80000018189820 */ /* 0x000fe20000400000 */
[----:B------:R-:W-:Y:S01]  /*0e90*/  @!P1 FMUL R16, R16, 16777216 ;  /* 0x4b80000010109820 */ /* 0x000fe20000400000 */
[----:B------:R-:W-:Y:S01]  /*0ea0*/  SHF.L.U32 R11, R11, 0x10, RZ ;  /* 0x000000100b0b7819 */ /* 0x000fe200000006ff */
[----:B--2---:R-:W-:Y:S01]  /*0eb0*/  FMUL R14, R23, R14 ;  /* 0x0000000e170e7220 */ /* 0x004fe20000400000 */
[----:B------:R-:W-:Y:S01]  /*0ec0*/  LOP3.LUT R23, R20, 0x7fffffff, RZ, 0xc0, !PT ;  /* 0x7fffffff14177812 */ /* 0x000fe200078ec0ff */
[----:B------:R0:W1:Y:S04]  /*0ed0*/  MUFU.RCP R27, R24 ;  /* 0x00000018001b7308 */ /* 0x0000680000001000 */
[----:B------:R-:W-:Y:S01]  /*0ee0*/  FADD R26, R23, 1 ;  /* 0x3f800000171a7421 */ /* 0x000fe20000000000 */
[----:B------:R-:W-:-:S04]  /*0ef0*/  LOP3.LUT R23, R8, 0x7fffffff, RZ, 0xc0, !PT ;  /* 0x7fffffff08177812 */ /* 0x000fc800078ec0ff */
[----:B------:R-:W-:Y:S01]  /*0f00*/  FSETP.GEU.AND P2, PT, |R26|, 1.175494350822287508e-38, PT ;  /* 0x008000001a00780b */ /* 0x000fe20003f4e200 */
[----:B------:R-:W-:Y:S01]  /*0f10*/  FADD R23, R23, 1 ;  /* 0x3f80000017177421 */ /* 0x000fe20000000000 */
[----:B0-----:R-:W-:-:S04]  /*0f20*/  LOP3.LUT R24, R9, 0x7fffffff, RZ, 0xc0, !PT ;  /* 0x7fffffff09187812 */ /* 0x001fc800078ec0ff */
[----:B------:R-:W-:Y:S01]  /*0f30*/  FSETP.GEU.AND P0, PT, |R23|, 1.175494350822287508e-38, PT ;  /* 0x008000001700780b */ /* 0x000fe20003f0e200 */
[----:B------:R-:W-:Y:S01]  /*0f40*/  FADD R24, R24, 1 ;  /* 0x3f80000018187421 */ /* 0x000fe20000000000 */
[----:B-1----:R-:W-:-:S05]  /*0f50*/  FMUL R16, R27, R16 ;  /* 0x000000101b107220 */ /* 0x002fca0000400000 */
[----:B------:R-:W-:Y:S01]  /*0f60*/  @!P2 FMUL R26, R26, 16777216 ;  /* 0x4b8000001a1aa820 */ /* 0x000fe20000400000 */
[----:B------:R-:W-:-:S03]  /*0f70*/  @!P2 FMUL R20, R20, 16777216 ;  /* 0x4b8000001414a820 */ /* 0x000fc60000400000 */
[----:B------:R-:W0:Y:S02]  /*0f80*/  MUFU.RCP R29, R26 ;  /* 0x0000001a001d7308 */ /* 0x000e240000001000 */
[----:B------:R-:W-:Y:S01]  /*0f90*/  @!P0 FMUL R23, R23, 16777216 ;  /* 0x4b80000017178820 */ /* 0x000fe20000400000 */
[----:B------:R-:W-:Y:S01]  /*0fa0*/  @!P0 FMUL R8, R8, 16777216 ;  /* 0x4b80000008088820 */ /* 0x000fe20000400000 */
[----:B------:R-:W-:-:S04]  /*0fb0*/  FSETP.GEU.AND P0, PT, |R24|, 1.175494350822287508e-38, PT ;  /* 0x008000001800780b */ /* 0x000fc80003f0e200 */
[----:B------:R-:W1:Y:S09]  /*0fc0*/  MUFU.RCP R23, R23 ;  /* 0x0000001700177308 */ /* 0x000e720000001000 */
[----:B------:R-:W-:Y:S01]  /*0fd0*/  @!P0 FMUL R24, R24, 16777216 ;  /* 0x4b80000018188820 */ /* 0x000fe20000400000 */
[----:B------:R-:W-:Y:S01]  /*0fe0*/  @!P0 FMUL R9, R9, 16777216 ;  /* 0x4b80000009098820 */ /* 0x000fe20000400000 */
[----:B0-----:R-:W-:Y:S01]  /*0ff0*/  FMUL R20, R29, R20 ;  /* 0x000000141d147220 */ /* 0x001fe20000400000 */
[----:B------:R-:W-:-:S03]  /*1000*/  ISETP.GE.AND P0, PT, R17, UR4, PT ;  /* 0x0000000411007c0c */ /* 0x000fc6000bf06270 */
[----:B------:R-:W0:Y:S01]  /*1010*/  MUFU.RCP R24, R24 ;  /* 0x0000001800187308 */ /* 0x000e220000001000 */
[----:B-1----:R-:W-:Y:S01]  /*1020*/  FMUL R8, R23, R8 ;  /* 0x0000000817087220 */ /* 0x002fe20000400000 */
[----:B------:R-:W-:-:S04]  /*1030*/  LOP3.LUT R23, R10, 0x7fffffff, RZ, 0xc0, !PT ;  /* 0x7fffffff0a177812 */ /* 0x000fc800078ec0ff */
[----:B------:R-:W-:Y:S01]  /*1040*/  F2FP.BF16.F32.PACK_AB R8, R8, R21 ;  /* 0x000000150808723e */ /* 0x000fe200000010ff */
[----:B------:R-:W-:Y:S01]  /*1050*/  FADD R26, R23, 1 ;  /* 0x3f800000171a7421 */ /* 0x000fe20000000000 */
[----:B------:R-:W-:-:S04]  /*1060*/  LOP3.LUT R23, R11, 0x7fffffff, RZ, 0xc0, !PT ;  /* 0x7fffffff0b177812 */ /* 0x000fc800078ec0ff */
[----:B------:R-:W-:Y:S01]  /*1070*/  FSETP.GEU.AND P1, PT, |R26|, 1.175494350822287508e-38, PT ;  /* 0x008000001a00780b */ /* 0x000fe20003f2e200 */
[----:B------:R-:W-:Y:S01]  /*1080*/  FADD R27, R23, 1 ;  /* 0x3f800000171b7421 */ /* 0x000fe20000000000 */
[----:B0-----:R-:W-:-:S04]  /*1090*/  FMUL R9, R24, R9 ;  /* 0x0000000918097220 */ /* 0x001fc80000400000 */
[----:B------:R-:W-:Y:S02]  /*10a0*/  FSETP.GEU.AND P2, PT, |R27|, 1.175494350822287508e-38, PT ;  /* 0x008000001b00780b */ /* 0x000fe40003f4e200 */
[----:B------:R-:W-:-:S05]  /*10b0*/  F2FP.BF16.F32.PACK_AB R9, R9, R14 ;  /* 0x0000000e0909723e */ /* 0x000fca00000010ff */
[----:B------:R-:W-:Y:S01]  /*10c0*/  @!P1 FMUL R26, R26, 16777216 ;  /* 0x4b8000001a1a9820 */ /* 0x000fe20000400000 */
[----:B------:R-:W-:-:S03]  /*10d0*/  @!P1 FMUL R10, R10, 16777216 ;  /* 0x4b8000000a0a9820 */ /* 0x000fc60000400000 */
[----:B------:R-:W0:Y:S02]  /*10e0*/  MUFU.RCP R23, R26 ;  /* 0x0000001a00177308 */ /* 0x000e240000001000 */
[----:B------:R-:W-:Y:S01]  /*10f0*/  @!P2 FMUL R27, R27, 16777216 ;  /* 0x4b8000001b1ba820 */ /* 0x000fe20000400000 */
[----:B------:R-:W-:-:S05]  /*1100*/  @!P2 FMUL R11, R11, 16777216 ;  /* 0x4b8000000b0ba820 */ /* 0x000fca0000400000 */
[----:B------:R-:W1:Y:S01]  /*1110*/  MUFU.RCP R28, R27 ;  /* 0x0000001b001c7308 */ /* 0x000e620000001000 */
[----:B0-----:R-:W-:-:S05]  /*1120*/  FMUL R23, R23, R10 ;  /* 0x0000000a17177220 */ /* 0x001fca0000400000 */
[----:B------:R-:W-:Y:S01]  /*1130*/  F2FP.BF16.F32.PACK_AB R10, R23, R16 ;  /* 0x00000010170a723e */ /* 0x000fe200000010ff */
[----:B-1----:R-:W-:-:S05]  /*1140*/  FMUL R11, R28, R11 ;  /* 0x0000000b1c0b7220 */ /* 0x002fca0000400000 */
[----:B------:R-:W-:Y:S01]  /*1150*/  F2FP.BF16.F32.PACK_AB R11, R11, R20 ;  /* 0x000000140b0b723e */ /* 0x000fe200000010ff */
[----:B------:R-:W-:-:S05]  /*1160*/  IMAD.WIDE R20, R15, 0x10, R18 ;  /* 0x000000100f147825 */ /* 0x000fca00078e0212 */
[----:B------:R3:W-:Y:S01]  /*1170*/  STG.E.128 desc[UR6][R20.64], R8 ;  /* 0x0000000814007986 */ /* 0x0007e2000c101d06 */
[----:B------:R-:W-:Y:S05]  /*1180*/  @!P0 BRA `(.L_x_4) ;  /* 0xfffffff400948947 */ /* 0x000fea000383ffff */
.L_x_1:
[----:B------:R-:W-:Y:S05]  /*1190*/  BSYNC.RECONVERGENT B0 ;  /* 0x0000000000007941 */ /* 0x000fea0003800200 */
.L_x_0:
[----:B------:R-:W-:-:S06]  /*11a0*/  ULOP3.LUT UR5, UR9, 0xfffffff8, URZ, 0xc0, !UPT ;  /* 0xfffffff809057892 */ /* 0x000fcc000f8ec0ff */
[----:B------:R-:W-:-:S05]  /*11b0*/  VIADD R0, R0, UR5 ;  /* 0x0000000500007c36 */ /* 0x000fca0008000000 */
[----:B------:R-:W-:-:S13]  /*11c0*/  ISETP.GE.AND P0, PT, R0, UR9, PT ;  /* 0x0000000900007c0c */ /* 0x000fda000bf06270 */
[----:B------:R-:W-:Y:S05]  /*11d0*/  @P0 EXIT ;  /* 0x000000000000094d */ /* 0x000fea0003800000 */
[----:B-1-3--:R-:W1:Y:S01]  /*11e0*/  I2F.U32.RP R7, R15 ;  /* 0x0000000f00077306 */ /* 0x00ae620000209000 */
[C---:B------:R-:W-:Y:S01]  /*11f0*/  IADD3 R4, PT, PT, R15.reuse, R0, RZ ;  /* 0x000000000f047210 */ /* 0x040fe20007ffe0ff */
[----:B------:R-:W-:Y:S01]  /*1200*/  BSSY.RECONVERGENT B0, `(.L_x_5) ;  /* 0x0000033000007945 */ /* 0x000fe20003800200 */
[----:B------:R-:W-:Y:S02]  /*1210*/  IADD3 R9, PT, PT, RZ, -R15, RZ ;  /* 0x8000000fff097210 */ /* 0x000fe40007ffe0ff */
[C---:B------:R-:W-:Y:S02]  /*1220*/  ISETP.GE.AND P0, PT, R4.reuse, UR9, PT ;  /* 0x0000000904007c0c */ /* 0x040fe4000bf06270 */
[----:B------:R-:W-:Y:S02]  /*1230*/  VIMNMX R5, PT, PT, R4, UR9, !PT ;  /* 0x0000000904057c48 */ /* 0x000fe4000ffe0100 */
[----:B------:R-:W-:Y:S02]  /*1240*/  SEL R6, RZ, 0x1, P0 ;  /* 0x00000001ff067807 */ /* 0x000fe40000000000 */
[----:B------:R-:W-:-:S02]  /*1250*/  ISETP.NE.U32.AND P2, PT, R15, RZ, PT ;  /* 0x000000ff0f00720c */ /* 0x000fc40003f45070 */
[----:B------:R-:W-:Y:S01]  /*1260*/  IADD3 R4, PT, PT, R5, -R4, -R6 ;  /* 0x8000000405047210 */ /* 0x000fe20007ffe806 */
[----:B-1----:R-:W0:Y:S02]  /*1270*/  MUFU.RCP R7, R7 ;  /* 0x0000000700077308 */ /* 0x002e240000001000 */
[----:B0-----:R-:W-:-:S06]  /*1280*/  IADD3 R2, PT, PT, R7, 0xffffffe, RZ ;  /* 0x0ffffffe07027810 */ /* 0x001fcc0007ffe0ff */
[----:B------:R0:W1:Y:S02]  /*1290*/  F2I.FTZ.U32.TRUNC.NTZ R3, R2 ;  /* 0x0000000200037305 */ /* 0x000064000021f000 */
[----:B0-----:R-:W-:Y:S02]  /*12a0*/  IMAD.MOV.U32 R2, RZ, RZ, RZ ;  /* 0x000000ffff027224 */ /* 0x001fe400078e00ff */
[----:B-1----:R-:W-:-:S04]  /*12b0*/  IMAD R9, R9, R3, RZ ;  /* 0x0000000309097224 */ /* 0x002fc800078e02ff */
[----:B------:R-:W-:-:S06]  /*12c0*/  IMAD.HI.U32 R9, R3, R9, R2 ;  /* 0x0000000903097227 */ /* 0x000fcc00078e0002 */
[----:B------:R-:W-:-:S05]  /*12d0*/  IMAD.HI.U32 R7, R9, R4, RZ ;  /* 0x0000000409077227 */ /* 0x000fca00078e00ff */
[----:B------:R-:W-:-:S05]  /*12e0*/  IADD3 R2, PT, PT, -R7, RZ, RZ ;  /* 0x000000ff07027210 */ /* 0x000fca0007ffe1ff */
[----:B------:R-:W-:Y:S02]  /*12f0*/  IMAD R4, R15, R2, R4 ;  /* 0x000000020f047224 */ /* 0x000fe400078e0204 */
[----:B------:R-:W0:Y:S03]  /*1300*/  LDC.64 R2, c[0x0][0x388] ;  /* 0x0000e200ff027b82 */ /* 0x000e260000000a00 */
[----:B------:R-:W-:-:S13]  /*1310*/  ISETP.GE.U32.AND P0, PT, R4, R15, PT ;  /* 0x0000000f0400720c */ /* 0x000fda0003f06070 */
[----:B------:R-:W-:Y:S02]  /*1320*/  @P0 IADD3 R4, PT, PT, -R15, R4, RZ ;  /* 0x000000040f040210 */ /* 0x000fe40007ffe1ff */
[----:B------:R-:W-:Y:S02]  /*1330*/  @P0 IADD3 R7, PT, PT, R7, 0x1, RZ ;  /* 0x0000000107070810 */ /* 0x000fe40007ffe0ff */
[-C--:B------:R-:W-:Y:S02]  /*1340*/  ISETP.GE.U32.AND P1, PT, R4, R15.reuse, PT ;  /* 0x0000000f0400720c */ /* 0x080fe40003f26070 */
[----:B------:R-:W1:Y:S11]  /*1350*/  LDC.64 R4, c[0x0][0x380] ;  /* 0x0000e000ff047b82 */ /* 0x000e760000000a00 */
[----:B------:R-:W-:Y:S01]  /*1360*/  @P1 VIADD R7, R7, 0x1 ;  /* 0x0000000107071836 */ /* 0x000fe20000000000 */
[----:B------:R-:W-:-:S04]  /*1370*/  @!P2 LOP3.LUT R7, RZ, R15, RZ, 0x33, !PT ;  /* 0x0000000fff07a212 */ /* 0x000fc800078e33ff */
[----:B------:R-:W-:-:S04]  /*1380*/  IADD3 R10, PT, PT, R6, R7, RZ ;  /* 0x00000007060a7210 */ /* 0x000fc80007ffe0ff */
[C---:B------:R-:W-:Y:S02]  /*1390*/  LOP3.LUT R6, R10.reuse, 0x3, RZ, 0xc0, !PT ;  /* 0x000000030a067812 */ /* 0x040fe400078ec0ff */
[----:B------:R-:W-:Y:S02]  /*13a0*/  ISETP.GE.U32.AND P1, PT, R10, 0x3, PT ;  /* 0x000000030a00780c */ /* 0x000fe40003f26070 */
[----:B------:R-:W-:-:S13]  /*13b0*/  ISETP.NE.AND P0, PT, R6, 0x3, PT ;  /* 0x000000030600780c */ /* 0x000fda0003f05270 */
[----:B0-----:R-:W-:Y:S05]  /*13c0*/  @!P0 BRA `(.L_x_6) ;  /* 0x0000000000588947 */ /* 0x001fea0003800000 */
[----:B------:R-:W0:Y:S01]  /*13d0*/  LDC.64 R6, c[0x0][0x380] ;  /* 0x0000e000ff067b82 */ /* 0x000e220000000a00 */
[----:B------:R-:W-:-:S04]  /*13e0*/  IADD3 R10, PT, PT, R10, 0x1, RZ ;  /* 0x000000010a0a7810 */ /* 0x000fc80007ffe0ff */
[----:B------:R-:W-:-:S03]  /*13f0*/  LOP3.LUT R10, R10, 0x3, RZ, 0xc0, !PT ;  /* 0x000000030a0a7812 */ /* 0x000fc600078ec0ff */
[----:B------:R-:W2:Y:S01]  /*1400*/  LDC.64 R8, c[0x0][0x388] ;  /* 0x0000e200ff087b82 */ /* 0x000ea20000000a00 */
[----:B------:R-:W-:-:S07]  /*1410*/  IADD3 R14, PT, PT, -R10, RZ, RZ ;  /* 0x000000ff0a0e7210 */ /* 0x000fce0007ffe1ff */
.L_x_7:
[----:B0--3--:R-:W-:-:S06]  /*1420*/  IMAD.WIDE R12, R0, 0x2, R6 ;  /* 0x00000002000c7825 */ /* 0x009fcc00078e0206 */
[----:B------:R-:W3:Y:S01]  /*1430*/  LDG.E.U16.CONSTANT R12, desc[UR6][R12.64] ;  /* 0x000000060c0c7981 */ /* 0x000ee2000c1e9500 */
[----:B------:R-:W-:Y:S01]  /*1440*/  IADD3 R14, PT, PT, R14, 0x1, RZ ;  /* 0x000000010e0e7810 */ /* 0x000fe20007ffe0ff */
[----:B---3--:R-:W-:-:S05]  /*1450*/  IMAD.U32 R10, R12, 0x10000, RZ ;  /* 0x000100000c0a7824 */ /* 0x008fca00078e00ff */
[----:B------:R-:W-:-:S05]  /*1460*/  LOP3.LUT R11, R10, 0x7fffffff, RZ, 0xc0, !PT ;  /* 0x7fffffff0a0b7812 */ /* 0x000fca00078ec0ff */
[----:B------:R-:W-:-:S05]  /*1470*/  FADD R16, R11, 1 ;  /* 0x3f8000000b107421 */ /* 0x000fca0000000000 */
[----:B------:R-:W-:-:S13]  /*1480*/  FSETP.GEU.AND P0, PT, |R16|, 1.175494350822287508e-38, PT ;  /* 0x008000001000780b */ /* 0x000fda0003f0e200 */
[----:B------:R-:W-:Y:S01]  /*1490*/  @!P0 FMUL R16, R16, 16777216 ;  /* 0x4b80000010108820 */ /* 0x000fe20000400000 */
[----:B------:R-:W-:Y:S01]  /*14a0*/  @!P0 FMUL R10, R10, 16777216 ;  /* 0x4b8000000a0a8820 */ /* 0x000fe20000400000 */
[----:B------:R-:W-:Y:S02]  /*14b0*/  ISETP.NE.AND P0, PT, R14, RZ, PT ;  /* 0x000000ff0e00720c */ /* 0x000fe40003f05270 */
[----:B------:R-:W0:Y:S02]  /*14c0*/  MUFU.RCP R11, R16 ;  /* 0x00000010000b7308 */ /* 0x000e240000001000 */
[----:B0-----:R-:W-:-:S05]  /*14d0*/  FMUL R11, R11, R10 ;  /* 0x0000000a0b0b7220 */ /* 0x001fca0000400000 */
[----:B------:R-:W-:Y:S01]  /*14e0*/  F2FP.BF16.F32.PACK_AB R13, RZ, R11 ;  /* 0x0000000bff0d723e */ /* 0x000fe200000010ff */
[----:B--2---:R-:W-:Y:S01]  /*14f0*/  IMAD.WIDE R10, R0, 0x2, R8 ;  /* 0x00000002000a7825 */ /* 0x004fe200078e0208 */
[----:B------:R-:W-:-:S04]  /*1500*/  IADD3 R0, PT, PT, R15, R0, RZ ;  /* 0x000000000f007210 */ /* 0x000fc80007ffe0ff */
[----:B------:R3:W-:Y:S01]  /*1510*/  STG.E.U16 desc[UR6][R10.64], R13 ;  /* 0x0000000d0a007986 */ /* 0x0007e2000c101506 */
[----:B------:R-:W-:Y:S05]  /*1520*/  @P0 BRA `(.L_x_7) ;  /* 0xfffffffc00bc0947 */ /* 0x000fea000383ffff */
.L_x_6:
[----:B------:R-:W-:Y:S05]  /*1530*/  BSYNC.RECONVERGENT B0 ;  /* 0x0000000000007941 */ /* 0x000fea0003800200 */
.L_x_5:
[----:B------:R-:W-:Y:S05]  /*1540*/  @!P1 EXIT ;  /* 0x000000000000994d */ /* 0x000fea0003800000 */
.L_x_8:
[----:B-123--:R-:W-:-:S05]  /*1550*/  IMAD.WIDE R12, R0, 0x2, R4 ;  /* 0x00000002000c7825 */ /* 0x00efca00078e0204 */
[----:B------:R-:W2:Y:S01]  /*1560*/  LDG.E.U16.CONSTANT R17, desc[UR6][R12.64] ;  /* 0x000000060c117981 */ /* 0x000ea2000c1e9500 */
[----:B------:R-:W-:-:S05]  /*1570*/  IMAD.WIDE R6, R15, 0x2, R12 ;  /* 0x000000020f067825 */ /* 0x000fca00078e020c */
[----:B------:R-:W3:Y:S01]  /*1580*/  LDG.E.U16.CONSTANT R14, desc[UR6][R6.64] ;  /* 0x00000006060e7981 */ /* 0x000ee2000c1e9500 */
[----:B------:R-:W-:-:S05]  /*1590*/  IMAD.WIDE R8, R15, 0x2, R6 ;  /* 0x000000020f087825 */ /* 0x000fca00078e0206 */
[----:B------:R-:W4:Y:S01]  /*15a0*/  LDG.E.U16.CONSTANT R16, desc[UR6][R8.64] ;  /* 0x0000000608107981 */ /* 0x000f22000c1e9500 */
[----:B------:R-:W-:-:S06]  /*15b0*/  IMAD.WIDE R10, R15, 0x2, R8 ;  /* 0x000000020f0a7825 */ /* 0x000fcc00078e0208 */
[----:B------:R-:W5:Y:S01]  /*15c0*/  LDG.E.U16.CONSTANT R10, desc[UR6][R10.64] ;  /* 0x000000060a0a7981 */ /* 0x000f62000c1e9500 */
[----:B--2---:R-:W-:-:S04]  /*15d0*/  SHF.L.U32 R19, R17, 0x10, RZ ;  /* 0x0000001011137819 */ /* 0x004fc800000006ff */
[----:B------:R-:W-:Y:S01]  /*15e0*/  LOP3.LUT R17, R19, 0x7fffffff, RZ, 0xc0, !PT ;  /* 0x7fffffff13117812 */ /* 0x000fe200078ec0ff */
[----:B---3--:R-:W-:-:S04]  /*15f0*/  IMAD.U32 R14, R14, 0x10000, RZ ;  /* 0x000100000e0e7824 */ /* 0x008fc800078e00ff */
[----:B------:R-:W-:Y:S01]  /*1600*/  FADD R20, R17, 1 ;  /* 0x3f80000011147421 */ /* 0x000fe20000000000 */
[----:B------:R-:W-:Y:S02]  /*1610*/  LOP3.LUT R12, R14, 0x7fffffff, RZ, 0xc0, !PT ;  /* 0x7fffffff0e0c7812 */ /* 0x000fe400078ec0ff */
[----:B----4-:R-:W-:Y:S02]  /*1620*/  SHF.L.U32 R16, R16, 0x10, RZ ;  /* 0x0000001010107819 */ /* 0x010fe400000006ff */
[----:B------:R-:W-:Y:S01]  /*1630*/  FSETP.GEU.AND P3, PT, |R20|, 1.175494350822287508e-38, PT ;  /* 0x008000001400780b */ /* 0x000fe20003f6e200 */
[----:B------:R-:W-:Y:S01]  /*1640*/  FADD R12, R12, 1 ;  /* 0x3f8000000c0c7421 */ /* 0x000fe20000000000 */
[----:B------:R-:W-:Y:S02]  /*1650*/  LOP3.LUT R6, R16, 0x7fffffff, RZ, 0xc0, !PT ;  /* 0x7fffffff10067812 */ /* 0x000fe400078ec0ff */
[----:B-----5:R-:W-:Y:S02]  /*1660*/  SHF.L.U32 R17, R10, 0x10, RZ ;  /* 0x000000100a117819 */ /* 0x020fe400000006ff */
[----:B------:R-:W-:Y:S01]  /*1670*/  FSETP.GEU.AND P0, PT, |R12|, 1.175494350822287508e-38, PT ;  /* 0x008000000c00780b */ /* 0x000fe20003f0e200 */
[----:B------:R-:W-:Y:S01]  /*1680*/  FADD R10, R6, 1 ;  /* 0x3f800000060a7421 */ /* 0x000fe20000000000 */
[----:B------:R-:W-:-:S04]  /*1690*/  LOP3.LUT R6, R17, 0x7fffffff, RZ, 0xc0, !PT ;  /* 0x7fffffff11067812 */ /* 0x000fc800078ec0ff */
[----:B------:R-:W-:Y:S01]  /*16a0*/  FSETP.GEU.AND P1, PT, |R10|, 1.175494350822287508e-38, PT ;  /* 0x008000000a00780b */ /* 0x000fe20003f2e200 */
[----:B------:R-:W-:Y:S01]  /*16b0*/  FADD R18, R6, 1 ;  /* 0x3f80000006127421 */ /* 0x000fe20000000000 */
[----:B------:R-:W-:Y:S01]  /*16c0*/  @!P3 FMUL R20, R20, 16777216 ;  /* 0x4b8000001414b820 */ /* 0x000fe20000400000 */
[----:B------:R-:W-:-:S04]  /*16d0*/  IMAD.WIDE R6, R0, 0x2, R2 ;  /* 0x0000000200067825 */ /* 0x000fc800078e0202 */
[----:B------:R-:W-:Y:S01]  /*16e0*/  @!P3 FMUL R19, R19, 16777216 ;  /* 0x4b8000001313b820 */ /* 0x000fe20000400000 */
[C---:B------:R-:W-:Y:S02]  /*16f0*/  LEA R0, R15.reuse, R0, 0x2 ;  /* 0x000000000f007211 */ /* 0x040fe400078e10ff */
[----:B------:R-:W-:Y:S01]  /*1700*/  FSETP.GEU.AND P2, PT, |R18|, 1.175494350822287508e-38, PT ;  /* 0x008000001200780b */ /* 0x000fe20003f4e200 */
[----:B------:R-:W-:Y:S01]  /*1710*/  @!P0 FMUL R12, R12, 16777216 ;  /* 0x4b8000000c0c8820 */ /* 0x000fe20000400000 */
[----:B------:R-:W0:Y:S01]  /*1720*/  MUFU.RCP R20, R20 ;  /* 0x0000001400147308 */ /* 0x000e220000001000 */
[----:B------:R-:W-:-:S04]  /*1730*/  IMAD.WIDE R8, R15, 0x2, R6 ;  /* 0x000000020f087825 */ /* 0x000fc800078e0206 */
[----:B------:R-:W-:Y:S01]  /*1740*/  @!P0 FMUL R14, R14, 16777216 ;  /* 0x4b8000000e0e8820 */ /* 0x000fe20000400000 */
[----:B------:R-:W-:Y:S01]  /*1750*/  ISETP.GE.AND P0, PT, R0, UR9, PT ;  /* 0x0000000900007c0c */ /* 0x000fe2000bf06270 */
[----:B------:R-:W-:Y:S01]  /*1760*/  @!P1 FMUL R10, R10, 16777216 ;  /* 0x4b8000000a0a9820 */ /* 0x000fe20000400000 */
[----:B------:R-:W-:Y:S01]  /*1770*/  @!P1 FMUL R16, R16, 16777216 ;  /* 0x4b80000010109820 */ /* 0x000fe20000400000 */
[----:B------:R-:W1:Y:S02]  /*1780*/  MUFU.RCP R11, R12 ;  /* 0x0000000c000b7308 */ /* 0x000e640000001000 */
[----:B------:R-:W-:Y:S01]  /*1790*/  @!P2 FMUL R18, R18, 16777216 ;  /* 0x4b8000001212a820 */ /* 0x000fe20000400000 */
[----:B------:R-:W-:-:S05]  /*17a0*/  @!P2 FMUL R17, R17, 16777216 ;  /* 0x4b8000001111a820 */ /* 0x000fca0000400000 */
[----:B------:R2:W3:Y:S01]  /*17b0*/  MUFU.RCP R13, R10 ;  /* 0x0000000a000d7308 */ /* 0x0004e20000001000 */
[----:B0-----:R-:W-:-:S05]  /*17c0*/  FMUL R20, R20, R19 ;  /* 0x0000001314147220 */ /* 0x001fca0000400000 */
[----:B------:R-:W-:Y:S02]  /*17d0*/  F2FP.BF16.F32.PACK_AB R20, RZ, R20 ;  /* 0x00000014ff14723e */ /* 0x000fe400000010ff */
[----:B------:R-:W0:Y:S01]  /*17e0*/  MUFU.RCP R18, R18 ;  /* 0x0000001200127308 */ /* 0x000e220000001000 */
[----:B-1----:R-:W-:Y:S01]  /*17f0*/  FMUL R14, R11, R14 ;  /* 0x0000000e0b0e7220 */ /* 0x002fe20000400000 */
[----:B--2---:R-:W-:Y:S01]  /*1800*/  IMAD.WIDE R10, R15, 0x2, R8 ;  /* 0x000000020f0a7825 */ /* 0x004fe200078e0208 */
[----:B------:R2:W-:Y:S03]  /*1810*/  STG.E.U16 desc[UR6][R6.64], R20 ;  /* 0x0000001406007986 */ /* 0x0005e6000c101506 */
[----:B------:R-:W-:Y:S01]  /*1820*/  F2FP.BF16.F32.PACK_AB R14, RZ, R14 ;  /* 0x0000000eff0e723e */ /* 0x000fe200000010ff */
[----:B---3--:R-:W-:-:S04]  /*1830*/  FMUL R13, R13, R16 ;  /* 0x000000100d0d7220 */ /* 0x008fc80000400000 */
[----:B------:R2:W-:Y:S01]  /*1840*/  STG.E.U16 desc[UR6][R8.64], R14 ;  /* 0x0000000e08007986 */ /* 0x0005e2000c101506 */
[----:B------:R-:W-:Y:S01]  /*1850*/  F2FP.BF16.F32.PACK_AB R16, RZ, R13 ;  /* 0x0000000dff10723e */ /* 0x000fe200000010ff */
[----:B------:R-:W-:-:S04]  /*1860*/  IMAD.WIDE R12, R15, 0x2, R10 ;  /* 0x000000020f0c7825 */ /* 0x000fc800078e020a */
[----:B0-----:R-:W-:Y:S01]  /*1870*/  FMUL R17, R18, R17 ;  /* 0x0000001112117220 */ /* 0x001fe20000400000 */
[----:B------:R2:W-:Y:S04]  /*1880*/  STG.E.U16 desc[UR6][R10.64], R16 ;  /* 0x000000100a007986 */ /* 0x0005e8000c101506 */
[----:B------:R-:W-:-:S05]  /*1890*/  F2FP.BF16.F32.PACK_AB R17, RZ, R17 ;  /* 0x00000011ff11723e */ /* 0x000fca00000010ff */
[----:B------:R2:W-:Y:S01]  /*18a0*/  STG.E.U16 desc[UR6][R12.64], R17 ;  /* 0x000000110c007986 */ /* 0x0005e2000c101506 */
[----:B------:R-:W-:Y:S05]  /*18b0*/  @!P0 BRA `(.L_x_8) ;  /* 0xfffffffc00248947 */ /* 0x000fea000383ffff */
[----:B------:R-:W-:Y:S05]  /*18c0*/  EXIT ;  /* 0x000000000000794d */ /* 0x000fea0003800000 */
.L_x_9:
[----:B------:R-:W-:-:S00]  /*18d0*/  BRA `(.L_x_9) ;  /* 0xfffffffc00fc7947 */ /* 0x000fc0000383ffff */
[----:B------:R-:W-:-:S00]  /*18e0*/  NOP ;  /* 0x0000000000007918 */ /* 0x000fc00000000000 */
        /* <DEDUP_REMOVED lines=9> */
.L_x_10:


//--------------------- .nv.shared.reserved.0     --------------------------
	.section	.nv.shared.reserved.0,"aw",@nobits
	.weak		__nv_reservedSMEM_offset_0_alias
	.size		__nv_reservedSMEM_offset_0_alias, 0, 64
	.other		__nv_reservedSMEM_offset_0_alias,@"STO_CUDA_RESERVED_SHARED STV_DEFAULT"
__nv_reservedSMEM_offset_0_alias:
	.zero		0
	.zero		64


//--------------------- .nv.constant0._Z20softsign_kernel_bf16PK13__nv_bfloat16PS_i --------------------------
	.section	.nv.constant0._Z20softsign_kernel_bf16PK13__nv_bfloat16PS_i,"a",@progbits
	.sectionflags	@""
	.align	4
.nv.constant0._Z20softsign_kernel_bf16PK13__nv_bfloat16PS_i:
	.zero		916


//--------------------- SYMBOLS --------------------------

	.type		.nv.reservedSmem.offset0,@object
	.size		.nv.reservedSmem.offset0,0x4
